def attn_fwd(
    Q,
    K,
    V,
    Out,
    Lse,
    sm_scale,
    stride_qz,
    stride_qh,
    stride_qm,
    stride_qk,
    stride_kz,
    stride_kh,
    stride_kn,
    stride_kk,
    stride_vz,
    stride_vh,
    stride_vn,
    stride_vk,
    stride_oz,
    stride_oh,
    stride_om,
    stride_ok,
    seqlen_q,
    seqlen_k,
    BLOCK_M: tl.constexpr,
    BLOCK_N: tl.constexpr,
    HEAD_DIM: tl.constexpr,
    CAUSAL: tl.constexpr,
):
    start_m = tl.program_id(0)
    off_hz = tl.program_id(1)
    q_off = off_hz * stride_qh
    k_off = off_hz * stride_kh
    v_off = off_hz * stride_vh
    offs_m = start_m * BLOCK_M + tl.arange(0, BLOCK_M)
    offs_d = tl.arange(0, HEAD_DIM)
    offs_n = tl.arange(0, BLOCK_N)
    q_ptrs = Q + q_off + offs_m[:, None] * stride_qm + offs_d[None, :] * stride_qk
    k_ptrs = K + k_off + offs_d[:, None] * stride_kk + offs_n[None, :] * stride_kn
    v_ptrs = V + v_off + offs_n[:, None] * stride_vn + offs_d[None, :] * stride_vk
    m_i = tl.full([BLOCK_M], float("-inf"), dtype=tl.float32)
    l_i = tl.zeros([BLOCK_M], dtype=tl.float32) + 1.0
    acc = tl.zeros([BLOCK_M, HEAD_DIM], dtype=tl.float32)
    q = tl.load(q_ptrs)
    acc, l_i, m_i = _attn_fwd_inner(
        acc,
        l_i,
        m_i,
        q,
        k_ptrs,
        v_ptrs,
        sm_scale,
        stride_kn,
        stride_vn,
        start_m,
        seqlen_k,
        BLOCK_M,
        BLOCK_N,
        HEAD_DIM,
        CAUSAL,
    )
    acc = acc / l_i[:, None]
    lse = m_i + tl.math.log2(l_i) / 1.4426950408889634
    o_ptrs = (
        Out
        + off_hz * stride_oh
        + offs_m[:, None] * stride_om
        + offs_d[None, :] * stride_ok
    )
    tl.store(o_ptrs, acc.to(Out.dtype.element_ty))
    tl.store(Lse + off_hz * seqlen_q + offs_m, lse)

# config = {"BLOCK_M": 128, "BLOCK_N": 32, "HEAD_DIM": 16, "arch": "sm_80", "causal": true, "dtype": "fp16", "num_stages": 2, "num_warps": 4}
# arch = sm_80


// ===== COMPILED SASS (sm_80) =====

	.target	sm_80

	.elftype	@"ET_EXEC"


//--------------------- .note.nv.tkinfo           --------------------------
	.section	.note.nv.tkinfo,"",@"SHT_NOTE"
	.sectionflags	@"SHF_NOTE_NV_TKINFO"
	.tkinfo
        /*0018*/ 	.word	0x00000002
        /*0030*/ 	.string	""
        /*0030*/ 	.string	"ptxas"
        /*0030*/ 	.string	"Cuda compilation tools, release 13.0, V13.0.88"
        /*0030*/ 	.string	"Build cuda_13.0.r13.0/compiler.36424714_0"
        /*0030*/ 	.string	"-v  -suppress-debug-info  -lineinfo  -arch sm_80 "



//--------------------- .note.nv.cuinfo           --------------------------
	.section	.note.nv.cuinfo,"",@"SHT_NOTE"
	.sectionflags	@"SHF_NOTE_NV_CUINFO"
        /*0018*/ 	.short	0x0002
        /*001a*/ 	.short	0x0050
        /*001c*/ 	.short	0x0082
	.zero		2


//--------------------- .nv.info                  --------------------------
	.section	.nv.info,"",@"SHT_CUDA_INFO"
	.align	4


	//----- nvinfo : EIATTR_REGCOUNT
	.align		4
        /*0000*/ 	.byte	0x04, 0x2f
        /*0002*/ 	.short	(.L_2 - .L_1)
	.align		4
.L_1:
        /*0004*/ 	.word	index@(attn_fwd)
        /*0008*/ 	.word	0x00000080


	//----- nvinfo : EIATTR_FRAME_SIZE
	.align		4
.L_2:
        /*000c*/ 	.byte	0x04, 0x11
        /*000e*/ 	.short	(.L_4 - .L_3)
	.align		4
.L_3:
        /*0010*/ 	.word	index@(attn_fwd)
        /*0014*/ 	.word	0x00000000


	//----- nvinfo : EIATTR_MIN_STACK_SIZE
	.align		4
.L_4:
        /*0018*/ 	.byte	0x04, 0x12
        /*001a*/ 	.short	(.L_6 - .L_5)
	.align		4
.L_5:
        /*001c*/ 	.word	index@(attn_fwd)
        /*0020*/ 	.word	0x00000000
.L_6:


//--------------------- .nv.info.attn_fwd         --------------------------
	.section	.nv.info.attn_fwd,"",@"SHT_CUDA_INFO"
	.sectionflags	@""
	.align	4


	//----- nvinfo : EIATTR_CUDA_API_VERSION
	.align		4
        /*0000*/ 	.byte	0x04, 0x37
        /*0002*/ 	.short	(.L_8 - .L_7)
.L_7:
        /*0004*/ 	.word	0x00000082


	//----- nvinfo : EIATTR_SW2861232_WAR
	.align		4
.L_8:
        /*0008*/ 	.byte	0x01, 0x35
	.zero		2


	//----- nvinfo : EIATTR_PARAM_CBANK
	.align		4
        /*000c*/ 	.byte	0x04, 0x0a
        /*000e*/ 	.short	(.L_10 - .L_9)
	.align		4
.L_9:
        /*0010*/ 	.word	index@(.nv.constant0.attn_fwd)
        /*0014*/ 	.short	0x0160
        /*0016*/ 	.short	0x0088


	//----- nvinfo : EIATTR_CBANK_PARAM_SIZE
	.align		4
.L_10:
        /*0018*/ 	.byte	0x03, 0x19
        /*001a*/ 	.short	0x0088


	//----- nvinfo : EIATTR_KPARAM_INFO
	.align		4
        /*001c*/ 	.byte	0x04, 0x17
        /*001e*/ 	.short	(.L_12 - .L_11)
.L_11:
        /*0020*/ 	.word	0x00000000
        /*0024*/ 	.short	0x0019
        /*0026*/ 	.short	0x0080
        /*0028*/ 	.byte	0x00, 0xf4, 0x21, 0x00


	//----- nvinfo : EIATTR_KPARAM_INFO
	.align		4
.L_12:
        /*002c*/ 	.byte	0x04, 0x17
        /*002e*/ 	.short	(.L_14 - .L_13)
.L_13:
        /*0030*/ 	.word	0x00000000
        /*0034*/ 	.short	0x0018
        /*0036*/ 	.short	0x0078
        /*0038*/ 	.byte	0x00, 0xf4, 0x21, 0x00


	//----- nvinfo : EIATTR_KPARAM_INFO
	.align		4
.L_14:
        /*003c*/ 	.byte	0x04, 0x17
        /*003e*/ 	.short	(.L_16 - .L_15)
.L_15:
        /*0040*/ 	.word	0x00000000
        /*0044*/ 	.short	0x0017
        /*0046*/ 	.short	0x0070
        /*0048*/ 	.byte	0x00, 0xf0, 0x11, 0x00


	//----- nvinfo : EIATTR_KPARAM_INFO
	.align		4
.L_16:
        /*004c*/ 	.byte	0x04, 0x17
        /*004e*/ 	.short	(.L_18 - .L_17)
.L_17:
        /*0050*/ 	.word	0x00000000
        /*0054*/ 	.short	0x0016
        /*0056*/ 	.short	0x006c
        /*0058*/ 	.byte	0x00, 0xf0, 0x11, 0x00


	//----- nvinfo : EIATTR_KPARAM_INFO
	.align		4
.L_18:
        /*005c*/ 	.byte	0x04, 0x17
        /*005e*/ 	.short	(.L_20 - .L_19)
.L_19:
        /*0060*/ 	.word	0x00000000
        /*0064*/ 	.short	0x0015
        /*0066*/ 	.short	0x0068
        /*0068*/ 	.byte	0x00, 0xf0, 0x11, 0x00


	//----- nvinfo : EIATTR_KPARAM_INFO
	.align		4
.L_20:
        /*006c*/ 	.byte	0x04, 0x17
        /*006e*/ 	.short	(.L_22 - .L_21)
.L_21:
        /*0070*/ 	.word	0x00000000
        /*0074*/ 	.short	0x0014
        /*0076*/ 	.short	0x0064
        /*0078*/ 	.byte	0x00, 0xf0, 0x11, 0x00


	//----- nvinfo : EIATTR_KPARAM_INFO
	.align		4
.L_22:
        /*007c*/ 	.byte	0x04, 0x17
        /*007e*/ 	.short	(.L_24 - .L_23)
.L_23:
        /*0080*/ 	.word	0x00000000
        /*0084*/ 	.short	0x0013
        /*0086*/ 	.short	0x0060
        /*0088*/ 	.byte	0x00, 0xf0, 0x11, 0x00


	//----- nvinfo : EIATTR_KPARAM_INFO
	.align		4
.L_24:
        /*008c*/ 	.byte	0x04, 0x17
        /*008e*/ 	.short	(.L_26 - .L_25)
.L_25:
        /*0090*/ 	.word	0x00000000
        /*0094*/ 	.short	0x0012
        /*0096*/ 	.short	0x005c
        /*0098*/ 	.byte	0x00, 0xf0, 0x11, 0x00


	//----- nvinfo : EIATTR_KPARAM_INFO
	.align		4
.L_26:
        /*009c*/ 	.byte	0x04, 0x17
        /*009e*/ 	.short	(.L_28 - .L_27)
.L_27:
        /*00a0*/ 	.word	0x00000000
        /*00a4*/ 	.short	0x0011
        /*00a6*/ 	.short	0x0058
        /*00a8*/ 	.byte	0x00, 0xf0, 0x11, 0x00


	//----- nvinfo : EIATTR_KPARAM_INFO
	.align		4
.L_28:
        /*00ac*/ 	.byte	0x04, 0x17
        /*00ae*/ 	.short	(.L_30 - .L_29)
.L_29:
        /*00b0*/ 	.word	0x00000000
        /*00b4*/ 	.short	0x0010
        /*00b6*/ 	.short	0x0054
        /*00b8*/ 	.byte	0x00, 0xf0, 0x11, 0x00


	//----- nvinfo : EIATTR_KPARAM_INFO
	.align		4
.L_30:
        /*00bc*/ 	.byte	0x04, 0x17
        /*00be*/ 	.short	(.L_32 - .L_31)
.L_31:
        /*00c0*/ 	.word	0x00000000
        /*00c4*/ 	.short	0x000f
        /*00c6*/ 	.short	0x0050
        /*00c8*/ 	.byte	0x00, 0xf0, 0x11, 0x00


	//----- nvinfo : EIATTR_KPARAM_INFO
	.align		4
.L_32:
        /*00cc*/ 	.byte	0x04, 0x17
        /*00ce*/ 	.short	(.L_34 - .L_33)
.L_33:
        /*00d0*/ 	.word	0x00000000
        /*00d4*/ 	.short	0x000e
        /*00d6*/ 	.short	0x004c
        /*00d8*/ 	.byte	0x00, 0xf0, 0x11, 0x00


	//----- nvinfo : EIATTR_KPARAM_INFO
	.align		4
.L_34:
        /*00dc*/ 	.byte	0x04, 0x17
        /*00de*/ 	.short	(.L_36 - .L_35)
.L_35:
        /*00e0*/ 	.word	0x00000000
        /*00e4*/ 	.short	0x000d
        /*00e6*/ 	.short	0x0048
        /*00e8*/ 	.byte	0x00, 0xf0, 0x11, 0x00


	//----- nvinfo : EIATTR_KPARAM_INFO
	.align		4
.L_36:
        /*00ec*/ 	.byte	0x04, 0x17
        /*00ee*/ 	.short	(.L_38 - .L_37)
.L_37:
        /*00f0*/ 	.word	0x00000000
        /*00f4*/ 	.short	0x000c
        /*00f6*/ 	.short	0x0044
        /*00f8*/ 	.byte	0x00, 0xf0, 0x11, 0x00


	//----- nvinfo : EIATTR_KPARAM_INFO
	.align		4
.L_38:
        /*00fc*/ 	.byte	0x04, 0x17
        /*00fe*/ 	.short	(.L_40 - .L_39)
.L_39:
        /*0100*/ 	.word	0x00000000
        /*0104*/ 	.short	0x000b
        /*0106*/ 	.short	0x0040
        /*0108*/ 	.byte	0x00, 0xf0, 0x11, 0x00


	//----- nvinfo : EIATTR_KPARAM_INFO
	.align		4
.L_40:
        /*010c*/ 	.byte	0x04, 0x17
        /*010e*/ 	.short	(.L_42 - .L_41)
.L_41:
        /*0110*/ 	.word	0x00000000
        /*0114*/ 	.short	0x000a
        /*0116*/ 	.short	0x003c
        /*0118*/ 	.byte	0x00, 0xf0, 0x11, 0x00


	//----- nvinfo : EIATTR_KPARAM_INFO
	.align		4
.L_42:
        /*011c*/ 	.byte	0x04, 0x17
        /*011e*/ 	.short	(.L_44 - .L_43)
.L_43:
        /*0120*/ 	.word	0x00000000
        /*0124*/ 	.short	0x0009
        /*0126*/ 	.short	0x0038
        /*0128*/ 	.byte	0x00, 0xf0, 0x11, 0x00


	//----- nvinfo : EIATTR_KPARAM_INFO
	.align		4
.L_44:
        /*012c*/ 	.byte	0x04, 0x17
        /*012e*/ 	.short	(.L_46 - .L_45)
.L_45:
        /*0130*/ 	.word	0x00000000
        /*0134*/ 	.short	0x0008
        /*0136*/ 	.short	0x0034
        /*0138*/ 	.byte	0x00, 0xf0, 0x11, 0x00


	//----- nvinfo : EIATTR_KPARAM_INFO
	.align		4
.L_46:
        /*013c*/ 	.byte	0x04, 0x17
        /*013e*/ 	.short	(.L_48 - .L_47)
.L_47:
        /*0140*/ 	.word	0x00000000
        /*0144*/ 	.short	0x0007
        /*0146*/ 	.short	0x0030
        /*0148*/ 	.byte	0x00, 0xf0, 0x11, 0x00


	//----- nvinfo : EIATTR_KPARAM_INFO
	.align		4
.L_48:
        /*014c*/ 	.byte	0x04, 0x17
        /*014e*/ 	.short	(.L_50 - .L_49)
.L_49:
        /*0150*/ 	.word	0x00000000
        /*0154*/ 	.short	0x0006
        /*0156*/ 	.short	0x002c
        /*0158*/ 	.byte	0x00, 0xf0, 0x11, 0x00


	//----- nvinfo : EIATTR_KPARAM_INFO
	.align		4
.L_50:
        /*015c*/ 	.byte	0x04, 0x17
        /*015e*/ 	.short	(.L_52 - .L_51)
.L_51:
        /*0160*/ 	.word	0x00000000
        /*0164*/ 	.short	0x0005
        /*0166*/ 	.short	0x0028
        /*0168*/ 	.byte	0x00, 0xf0, 0x11, 0x00


	//----- nvinfo : EIATTR_KPARAM_INFO
	.align		4
.L_52:
        /*016c*/ 	.byte	0x04, 0x17
        /*016e*/ 	.short	(.L_54 - .L_53)
.L_53:
        /*0170*/ 	.word	0x00000000
        /*0174*/ 	.short	0x0004
        /*0176*/ 	.short	0x0020
        /*0178*/ 	.byte	0x00, 0xf4, 0x21, 0x00


	//----- nvinfo : EIATTR_KPARAM_INFO
	.align		4
.L_54:
        /*017c*/ 	.byte	0x04, 0x17
        /*017e*/ 	.short	(.L_56 - .L_55)
.L_55:
        /*0180*/ 	.word	0x00000000
        /*0184*/ 	.short	0x0003
        /*0186*/ 	.short	0x0018
        /*0188*/ 	.byte	0x00, 0xf4, 0x21, 0x00


	//----- nvinfo : EIATTR_KPARAM_INFO
	.align		4
.L_56:
        /*018c*/ 	.byte	0x04, 0x17
        /*018e*/ 	.short	(.L_58 - .L_57)
.L_57:
        /*0190*/ 	.word	0x00000000
        /*0194*/ 	.short	0x0002
        /*0196*/ 	.short	0x0010
        /*0198*/ 	.byte	0x00, 0xf4, 0x21, 0x00


	//----- nvinfo : EIATTR_KPARAM_INFO
	.align		4
.L_58:
        /*019c*/ 	.byte	0x04, 0x17
        /*019e*/ 	.short	(.L_60 - .L_59)
.L_59:
        /*01a0*/ 	.word	0x00000000
        /*01a4*/ 	.short	0x0001
        /*01a6*/ 	.short	0x0008
        /*01a8*/ 	.byte	0x00, 0xf4, 0x21, 0x00


	//----- nvinfo : EIATTR_KPARAM_INFO
	.align		4
.L_60:
        /*01ac*/ 	.byte	0x04, 0x17
        /*01ae*/ 	.short	(.L_62 - .L_61)
.L_61:
        /*01b0*/ 	.word	0x00000000
        /*01b4*/ 	.short	0x0000
        /*01b6*/ 	.short	0x0000
        /*01b8*/ 	.byte	0x00, 0xf4, 0x21, 0x00


	//----- nvinfo : EIATTR_MAXREG_COUNT
	.align		4
.L_62:
        /*01bc*/ 	.byte	0x03, 0x1b
        /*01be*/ 	.short	0x00ff


	//----- nvinfo : EIATTR_NUM_BARRIERS
	.align		4
        /*01c0*/ 	.byte	0x02, 0x4c
        /*01c2*/ 	.byte	0x01
	.zero		1


	//----- nvinfo : EIATTR_MERCURY_ISA_VERSION
	.align		4
        /*01c4*/ 	.byte	0x03, 0x5f
        /*01c6*/ 	.short	0x0000


	//----- nvinfo : EIATTR_COOP_GROUP_MASK_REGIDS
	.align		4
        /*01c8*/ 	.byte	0x04, 0x29
        /*01ca*/ 	.short	(.L_64 - .L_63)


	//   ....[0]....
.L_63:
        /*01cc*/ 	.word	0xffffffff


	//   ....[1]....
        /*01d0*/ 	.word	0xffffffff


	//   ....[2]....
        /*01d4*/ 	.word	0xffffffff


	//   ....[3]....
        /*01d8*/ 	.word	0xffffffff


	//   ....[4]....
        /*01dc*/ 	.word	0xffffffff


	//   ....[5]....
        /*01e0*/ 	.word	0xffffffff


	//   ....[6]....
        /*01e4*/ 	.word	0xffffffff


	//   ....[7]....
        /*01e8*/ 	.word	0xffffffff


	//   ....[8]....
        /*01ec*/ 	.word	0xffffffff


	//   ....[9]....
        /*01f0*/ 	.word	0xffffffff


	//   ....[10]....
        /*01f4*/ 	.word	0xffffffff


	//   ....[11]....
        /*01f8*/ 	.word	0xffffffff


	//   ....[12]....
        /*01fc*/ 	.word	0xffffffff


	//   ....[13]....
        /*0200*/ 	.word	0xffffffff


	//   ....[14]....
        /*0204*/ 	.word	0xffffffff


	//   ....[15]....
        /*0208*/ 	.word	0xffffffff


	//----- nvinfo : EIATTR_COOP_GROUP_INSTR_OFFSETS
	.align		4
.L_64:
        /*020c*/ 	.byte	0x04, 0x28
        /*020e*/ 	.short	(.L_66 - .L_65)


	//   ....[0]....
.L_65:
        /*0210*/ 	.word	0x000013c0


	//   ....[1]....
        /*0214*/ 	.word	0x00001490


	//   ....[2]....
        /*0218*/ 	.word	0x00001710


	//   ....[3]....
        /*021c*/ 	.word	0x000017e0


	//   ....[4]....
        /*0220*/ 	.word	0x00001c90


	//   ....[5]....
        /*0224*/ 	.word	0x00001ce0


	//   ....[6]....
        /*0228*/ 	.word	0x00001d20


	//   ....[7]....
        /*022c*/ 	.word	0x00001d40


	//   ....[8]....
        /*0230*/ 	.word	0x00002640


	//   ....[9]....
        /*0234*/ 	.word	0x00002650


	//   ....[10]....
        /*0238*/ 	.word	0x00002660


	//   ....[11]....
        /*023c*/ 	.word	0x00002670


	//   ....[12]....
        /*0240*/ 	.word	0x000027b0


	//   ....[13]....
        /*0244*/ 	.word	0x000027d0


	//   ....[14]....
        /*0248*/ 	.word	0x00002810


	//   ....[15]....
        /*024c*/ 	.word	0x00002850


	//----- nvinfo : EIATTR_EXIT_INSTR_OFFSETS
	.align		4
.L_66:
        /*0250*/ 	.byte	0x04, 0x1c
        /*0252*/ 	.short	(.L_68 - .L_67)


	//   ....[0]....
.L_67:
        /*0254*/ 	.word	0x00003e40


	//----- nvinfo : EIATTR_REQNTID
	.align		4
.L_68:
        /*0258*/ 	.byte	0x04, 0x10
        /*025a*/ 	.short	(.L_70 - .L_69)
.L_69:
        /*025c*/ 	.word	0x00000080
        /*0260*/ 	.word	0x00000001
        /*0264*/ 	.word	0x00000001
.L_70:


//--------------------- .nv.callgraph             --------------------------
	.section	.nv.callgraph,"",@"SHT_CUDA_CALLGRAPH"
	.align	4
	.sectionentsize	8
	.align		4
        /*0000*/ 	.word	0x00000000
	.align		4
        /*0004*/ 	.word	0xffffffff
	.align		4
        /*0008*/ 	.word	0x00000000
	.align		4
        /*000c*/ 	.word	0xfffffffe
	.align		4
        /*0010*/ 	.word	0x00000000
	.align		4
        /*0014*/ 	.word	0xfffffffd
	.align		4
        /*0018*/ 	.word	0x00000000
	.align		4
        /*001c*/ 	.word	0xfffffffc


//--------------------- .nv.rel.action            --------------------------
	.section	.nv.rel.action,"",@"SHT_CUDA_RELOCINFO"
	.align	8
	.sectionentsize	8
        /*0000*/ 	.byte	0x73, 0x00, 0x00, 0x00, 0x00, 0x00, 0x00, 0x00, 0x00, 0x00, 0x00, 0x11, 0x25, 0x00, 0x05, 0x36


//--------------------- .nv.constant4             --------------------------
	.section	.nv.constant4,"a",@progbits
	.align	8
	.align		8
.nv.constant4:
        /*0000*/ 	.dword	_$_str


//--------------------- .nv.constant0.attn_fwd    --------------------------
	.section	.nv.constant0.attn_fwd,"a",@progbits
	.sectionflags	@""
	.align	4
.nv.constant0.attn_fwd:
	.zero		488


//--------------------- .text.attn_fwd            --------------------------
	.section	.text.attn_fwd,"ax",@progbits
	.sectioninfo	@"SHI_REGISTERS=128"
	.align	128
        .global         attn_fwd
        .type           attn_fwd,@function
        .size           attn_fwd,(.L_x_3 - attn_fwd)
        .other          attn_fwd,@"STO_CUDA_ENTRY STV_DEFAULT"
attn_fwd:
.text.attn_fwd:
[----:B------:R-:W-:Y:S02]  /*0000*/  IMAD.MOV.U32 R1, RZ, RZ, c[0x0][0x28] ;  /* 0x00000a00ff017624 */ /* 0x000fe400078e00ff */
[----:B------:R-:W0:Y:S01]  /*0010*/  S2R R3, SR_CTAID.X ;  /* 0x0000000000037919 */ /* 0x000e220000002500 */
[----:B------:R-:W-:Y:S01]  /*0020*/  MOV R37, c[0x0][0x198] ;  /* 0x0000660000257a02 */ /* 0x000fe20000000f00 */
[----:B------:R-:W-:Y:S02]  /*0030*/  ULDC.64 UR6, c[0x0][0x118] ;  /* 0x0000460000067ab9 */ /* 0x000fe40000000a00 */
[----:B------:R-:W1:Y:S01]  /*0040*/  S2R R0, SR_TID.X ;  /* 0x0000000000007919 */ /* 0x000e620000002100 */
[C---:B------:R-:W-:Y:S01]  /*0050*/  SHF.L.U32 R13, R37.reuse, 0x2, RZ ;  /* 0x00000002250d7819 */ /* 0x040fe200000006ff */
[C---:B------:R-:W-:Y:S02]  /*0060*/  IMAD R17, R37.reuse, 0x6, RZ ;  /* 0x0000000625117824 */ /* 0x040fe400078e02ff */
[----:B------:R-:W2:Y:S01]  /*0070*/  S2R R2, SR_CTAID.Y ;  /* 0x0000000000027919 */ /* 0x000ea20000002600 */
[C---:B------:R-:W-:Y:S02]  /*0080*/  IMAD.SHL.U32 R9, R37.reuse, 0x2, RZ ;  /* 0x0000000225097824 */ /* 0x040fe400078e00ff */
[----:B------:R-:W-:-:S02]  /*0090*/  IMAD R11, R37, 0x3, RZ ;  /* 0x00000003250b7824 */ /* 0x000fc400078e02ff */
[C---:B------:R-:W-:Y:S02]  /*00a0*/  IMAD R25, R37.reuse, 0xa, RZ ;  /* 0x0000000a25197824 */ /* 0x040fe400078e02ff */
[C---:B------:R-:W-:Y:S02]  /*00b0*/  IMAD R29, R37.reuse, 0xc, RZ ;  /* 0x0000000c251d7824 */ /* 0x040fe400078e02ff */
[C---:B------:R-:W-:Y:S02]  /*00c0*/  IMAD R33, R37.reuse, 0xe, RZ ;  /* 0x0000000e25217824 */ /* 0x040fe400078e02ff */
[C---:B------:R-:W-:Y:S02]  /*00d0*/  IMAD R39, R37.reuse, 0x14, RZ ;  /* 0x0000001425277824 */ /* 0x040fe400078e02ff */
[C---:B------:R-:W-:Y:S02]  /*00e0*/  IMAD R15, R37.reuse, 0x5, RZ ;  /* 0x00000005250f7824 */ /* 0x040fe400078e02ff */
[----:B------:R-:W-:-:S02]  /*00f0*/  IMAD R19, R37, 0x7, RZ ;  /* 0x0000000725137824 */ /* 0x000fc400078e02ff */
[----:B0-----:R-:W-:Y:S02]  /*0100*/  IMAD.SHL.U32 R3, R3, 0x80, RZ ;  /* 0x0000008003037824 */ /* 0x001fe400078e00ff */
[C---:B------:R-:W-:Y:S02]  /*0110*/  IMAD.SHL.U32 R21, R37.reuse, 0x8, RZ ;  /* 0x0000000825157824 */ /* 0x040fe400078e00ff */
[----:B------:R-:W-:Y:S01]  /*0120*/  IMAD R41, R37, 0x16, RZ ;  /* 0x0000001625297824 */ /* 0x000fe200078e02ff */
[----:B-1----:R-:W-:Y:S01]  /*0130*/  LOP3.LUT R72, R3, 0x7f, R0, 0xf8, !PT ;  /* 0x0000007f03487812 */ /* 0x002fe200078ef800 */
[----:B------:R-:W-:Y:S02]  /*0140*/  IMAD R43, R37, 0x18, RZ ;  /* 0x00000018252b7824 */ /* 0x000fe400078e02ff */
[----:B--2---:R-:W-:Y:S02]  /*0150*/  IMAD R4, R2, c[0x0][0x190], RZ ;  /* 0x0000640002047a24 */ /* 0x004fe400078e02ff */
[----:B------:R-:W-:-:S02]  /*0160*/  IMAD R7, R72, c[0x0][0x194], RZ ;  /* 0x0000650048077a24 */ /* 0x000fc400078e02ff */
[C---:B------:R-:W-:Y:S01]  /*0170*/  IMAD.HI R6, R4.reuse, 0x2, RZ ;  /* 0x0000000204067827 */ /* 0x040fe200078e02ff */
[----:B------:R-:W-:-:S03]  /*0180*/  SHF.L.U32 R5, R4, 0x1, RZ ;  /* 0x0000000104057819 */ /* 0x000fc600000006ff */
[C---:B------:R-:W-:Y:S02]  /*0190*/  IMAD.SHL.U32 R8, R7.reuse, 0x2, RZ ;  /* 0x0000000207087824 */ /* 0x040fe400078e00ff */
[----:B------:R-:W-:-:S03]  /*01a0*/  IMAD.HI R7, R7, 0x2, RZ ;  /* 0x0000000207077827 */ /* 0x000fc600078e02ff */
[----:B------:R-:W-:Y:S01]  /*01b0*/  IADD3 R4, P0, P1, R8, c[0x0][0x160], R5 ;  /* 0x0000580008047a10 */ /* 0x000fe2000791e005 */
[C---:B------:R-:W-:Y:S02]  /*01c0*/  IMAD R45, R37.reuse, 0x1a, RZ ;  /* 0x0000001a252d7824 */ /* 0x040fe400078e02ff */
[----:B------:R-:W-:Y:S01]  /*01d0*/  IMAD R47, R37, 0x1c, RZ ;  /* 0x0000001c252f7824 */ /* 0x000fe200078e02ff */
[----:B------:R-:W-:Y:S01]  /*01e0*/  IADD3.X R5, R7, c[0x0][0x164], R6, P0, P1 ;  /* 0x0000590007057a10 */ /* 0x000fe200007e2406 */
[C---:B------:R-:W-:Y:S01]  /*01f0*/  IMAD R7, R37.reuse, 0x12, RZ ;  /* 0x0000001225077824 */ /* 0x040fe200078e02ff */
[CC--:B------:R-:W-:Y:S01]  /*0200*/  LEA R8, P4, R37.reuse, R4.reuse, 0x2 ;  /* 0x0000000425087211 */ /* 0x0c0fe200078810ff */
[----:B------:R-:W-:Y:S01]  /*0210*/  IMAD R49, R37, 0x1e, RZ ;  /* 0x0000001e25317824 */ /* 0x000fe200078e02ff */
[-C--:B------:R-:W-:Y:S01]  /*0220*/  IADD3 R10, P5, R17, R4.reuse, RZ ;  /* 0x00000004110a7210 */ /* 0x080fe20007fbe0ff */
[C---:B------:R-:W-:Y:S01]  /*0230*/  IMAD R23, R37.reuse, 0x9, RZ ;  /* 0x0000000925177824 */ /* 0x040fe200078e02ff */
[CC--:B------:R-:W-:Y:S01]  /*0240*/  LEA R12, P6, R37.reuse, R4.reuse, 0x3 ;  /* 0x00000004250c7211 */ /* 0x0c0fe200078c18ff */
[----:B------:R-:W-:Y:S01]  /*0250*/  IMAD R27, R37, 0xb, RZ ;  /* 0x0000000b251b7824 */ /* 0x000fe200078e02ff */
[----:B------:R-:W-:Y:S01]  /*0260*/  IADD3 R6, P3, R9, R4, RZ ;  /* 0x0000000409067210 */ /* 0x000fe20007f7e0ff */
[----:B------:R-:W-:Y:S01]  /*0270*/  IMAD R31, R37, 0xd, RZ ;  /* 0x0000000d251f7824 */ /* 0x000fe200078e02ff */
[-C--:B------:R-:W-:Y:S01]  /*0280*/  LEA.HI.X.SX32 R9, R9, R5.reuse, 0x1, P4 ;  /* 0x0000000509097211 */ /* 0x080fe200020f0eff */
[----:B------:R-:W-:Y:S01]  /*0290*/  IMAD R35, R37, 0xf, RZ ;  /* 0x0000000f25237824 */ /* 0x000fe200078e02ff */
[----:B------:R-:W-:-:S02]  /*02a0*/  LEA.HI.X.SX32 R11, R11, R5, 0x1, P5 ;  /* 0x000000050b0b7211 */ /* 0x000fc400028f0eff */
[----:B------:R-:W-:Y:S01]  /*02b0*/  LEA.HI.X.SX32 R13, R13, R5, 0x1, P6 ;  /* 0x000000050d0d7211 */ /* 0x000fe200030f0eff */
[----:B------:R0:W2:Y:S01]  /*02c0*/  LDG.E.U16 R8, [R8.64] ;  /* 0x0000000608087981 */ /* 0x0000a2000c1e1500 */
[-C--:B------:R-:W-:Y:S02]  /*02d0*/  LEA R20, P2, R37, R4.reuse, 0x4 ;  /* 0x0000000425147211 */ /* 0x080fe400078420ff */
[-C--:B------:R-:W-:Y:S01]  /*02e0*/  IADD3 R14, P4, R25, R4.reuse, RZ ;  /* 0x00000004190e7210 */ /* 0x080fe20007f9e0ff */
[----:B------:R1:W3:Y:S01]  /*02f0*/  LDG.E.U16 R10, [R10.64] ;  /* 0x000000060a0a7981 */ /* 0x0002e2000c1e1500 */
[-C--:B------:R-:W-:Y:S02]  /*0300*/  IADD3 R16, P5, R29, R4.reuse, RZ ;  /* 0x000000041d107210 */ /* 0x080fe40007fbe0ff */
[-C--:B------:R-:W-:Y:S01]  /*0310*/  IADD3 R18, P6, R33, R4.reuse, RZ ;  /* 0x0000000421127210 */ /* 0x080fe20007fde0ff */
[----:B------:R4:W5:Y:S01]  /*0320*/  LDG.E.U16 R12, [R12.64] ;  /* 0x000000060c0c7981 */ /* 0x000962000c1e1500 */
[----:B------:R-:W-:-:S02]  /*0330*/  IADD3 R22, P0, R7, R4, RZ ;  /* 0x0000000407167210 */ /* 0x000fc40007f1e0ff */
[-C--:B------:R-:W-:Y:S02]  /*0340*/  IADD3 R24, P1, R39, R4.reuse, RZ ;  /* 0x0000000427187210 */ /* 0x080fe40007f3e0ff */
[-C--:B------:R-:W-:Y:S02]  /*0350*/  LEA.HI.X.SX32 R7, R37, R5.reuse, 0x1, P3 ;  /* 0x0000000525077211 */ /* 0x080fe400018f0eff */
[----:B------:R-:W-:Y:S02]  /*0360*/  IADD3 R26, P3, R41, R4, RZ ;  /* 0x00000004291a7210 */ /* 0x000fe40007f7e0ff */
[-C--:B------:R-:W-:Y:S01]  /*0370*/  LEA.HI.X.SX32 R15, R15, R5.reuse, 0x1, P4 ;  /* 0x000000050f0f7211 */ /* 0x080fe200020f0eff */
[----:B------:R0:W2:Y:S01]  /*0380*/  LDG.E.U16 R6, [R6.64] ;  /* 0x0000000606067981 */ /* 0x0000a2000c1e1500 */
[-C--:B------:R-:W-:Y:S02]  /*0390*/  LEA.HI.X.SX32 R17, R17, R5.reuse, 0x1, P5 ;  /* 0x0000000511117211 */ /* 0x080fe400028f0eff */
[-C--:B------:R-:W-:Y:S01]  /*03a0*/  LEA.HI.X.SX32 R19, R19, R5.reuse, 0x1, P6 ;  /* 0x0000000513137211 */ /* 0x080fe200030f0eff */
[----:B------:R0:W2:Y:S01]  /*03b0*/  LDG.E.U16 R14, [R14.64] ;  /* 0x000000060e0e7981 */ /* 0x0000a2000c1e1500 */
[----:B------:R-:W-:-:S02]  /*03c0*/  LEA.HI.X.SX32 R21, R21, R5, 0x1, P2 ;  /* 0x0000000515157211 */ /* 0x000fc400010f0eff */
[-C--:B------:R-:W-:Y:S01]  /*03d0*/  IADD3 R28, P4, R43, R4.reuse, RZ ;  /* 0x000000042b1c7210 */ /* 0x080fe20007f9e0ff */
[----:B------:R1:W2:Y:S01]  /*03e0*/  LDG.E.U16 R16, [R16.64] ;  /* 0x0000000610107981 */ /* 0x0002a2000c1e1500 */
[-C--:B------:R-:W-:Y:S02]  /*03f0*/  IADD3 R30, P5, R45, R4.reuse, RZ ;  /* 0x000000042d1e7210 */ /* 0x080fe40007fbe0ff */
[-C--:B------:R-:W-:Y:S01]  /*0400*/  IADD3 R32, P6, R47, R4.reuse, RZ ;  /* 0x000000042f207210 */ /* 0x080fe20007fde0ff */
[----:B------:R-:W2:Y:S01]  /*0410*/  LDG.E.U16 R20, [R20.64] ;  /* 0x0000000614147981 */ /* 0x000ea2000c1e1500 */
[----:B------:R-:W-:Y:S02]  /*0420*/  IADD3 R34, P2, R49, R4, RZ ;  /* 0x0000000431227210 */ /* 0x000fe40007f5e0ff */
[-C--:B------:R-:W-:Y:S01]  /*0430*/  LEA.HI.X.SX32 R23, R23, R5.reuse, 0x1, P0 ;  /* 0x0000000517177211 */ /* 0x080fe200000f0eff */
[----:B0-----:R0:W3:Y:S01]  /*0440*/  LDG.E.U16 R7, [R18.64] ;  /* 0x0000000612077981 */ /* 0x0010e2000c1e1500 */
[----:B------:R-:W-:-:S02]  /*0450*/  LEA.HI.X.SX32 R25, R25, R5, 0x1, P1 ;  /* 0x0000000519197211 */ /* 0x000fc400008f0eff */
[-C--:B------:R-:W-:Y:S01]  /*0460*/  LEA.HI.X.SX32 R27, R27, R5.reuse, 0x1, P3 ;  /* 0x000000051b1b7211 */ /* 0x080fe200018f0eff */
[----:B------:R-:W3:Y:S01]  /*0470*/  LDG.E.U16 R22, [R22.64] ;  /* 0x0000000616167981 */ /* 0x000ee2000c1e1500 */
[-C--:B------:R-:W-:Y:S02]  /*0480*/  LEA.HI.X.SX32 R29, R29, R5.reuse, 0x1, P4 ;  /* 0x000000051d1d7211 */ /* 0x080fe400020f0eff */
[-C--:B------:R-:W-:Y:S01]  /*0490*/  LEA.HI.X.SX32 R31, R31, R5.reuse, 0x1, P5 ;  /* 0x000000051f1f7211 */ /* 0x080fe200028f0eff */
[----:B------:R-:W3:Y:S01]  /*04a0*/  LDG.E.U16 R24, [R24.64] ;  /* 0x0000000618187981 */ /* 0x000ee2000c1e1500 */
[-C--:B------:R-:W-:Y:S02]  /*04b0*/  LEA.HI.X.SX32 R33, R33, R5.reuse, 0x1, P6 ;  /* 0x0000000521217211 */ /* 0x080fe400030f0eff */
[----:B------:R-:W-:Y:S01]  /*04c0*/  LEA.HI.X.SX32 R35, R35, R5, 0x1, P2 ;  /* 0x0000000523237211 */ /* 0x000fe200010f0eff */
[----:B------:R-:W3:Y:S04]  /*04d0*/  LDG.E.U16 R26, [R26.64] ;  /* 0x000000061a1a7981 */ /* 0x000ee8000c1e1500 */
[----:B------:R0:W3:Y:S04]  /*04e0*/  LDG.E.U16 R5, [R4.64] ;  /* 0x0000000604057981 */ /* 0x0000e8000c1e1500 */
[----:B------:R-:W5:Y:S04]  /*04f0*/  LDG.E.U16 R28, [R28.64] ;  /* 0x000000061c1c7981 */ /* 0x000f68000c1e1500 */
[----:B------:R-:W5:Y:S04]  /*0500*/  LDG.E.U16 R30, [R30.64] ;  /* 0x000000061e1e7981 */ /* 0x000f68000c1e1500 */
[----:B------:R-:W5:Y:S04]  /*0510*/  LDG.E.U16 R32, [R32.64] ;  /* 0x0000000620207981 */ /* 0x000f68000c1e1500 */
[----:B------:R-:W5:Y:S01]  /*0520*/  LDG.E.U16 R35, [R34.64] ;  /* 0x0000000622237981 */ /* 0x000f62000c1e1500 */
[----:B0-----:R-:W-:-:S04]  /*0530*/  LOP3.LUT R4, R0, 0x7f, RZ, 0xc0, !PT ;  /* 0x0000007f00047812 */ /* 0x001fc800078ec0ff */
[----:B------:R-:W-:-:S04]  /*0540*/  SHF.L.U32 R4, R4, 0x1, RZ ;  /* 0x0000000104047819 */ /* 0x000fc800000006ff */
[C---:B------:R-:W-:Y:S02]  /*0550*/  LOP3.LUT R9, R4.reuse, 0x10, RZ, 0x3c, !PT ;  /* 0x0000001004097812 */ /* 0x040fe400078e3cff */
[C---:B-1----:R-:W-:Y:S02]  /*0560*/  LOP3.LUT R11, R4.reuse, 0x20, RZ, 0x3c, !PT ;  /* 0x00000020040b7812 */ /* 0x042fe400078e3cff */
[C---:B----4-:R-:W-:Y:S02]  /*0570*/  LOP3.LUT R13, R4.reuse, 0x30, RZ, 0x3c, !PT ;  /* 0x00000030040d7812 */ /* 0x050fe400078e3cff */
[C---:B------:R-:W-:Y:S02]  /*0580*/  LOP3.LUT R15, R4.reuse, 0x40, RZ, 0x3c, !PT ;  /* 0x00000040040f7812 */ /* 0x040fe400078e3cff */
[----:B------:R-:W-:Y:S02]  /*0590*/  LOP3.LUT R17, R4, 0x50, RZ, 0x3c, !PT ;  /* 0x0000005004117812 */ /* 0x000fe400078e3cff */
[C---:B------:R-:W-:Y:S01]  /*05a0*/  LOP3.LUT R71, R0.reuse, 0x3, RZ, 0xc0, !PT ;  /* 0x0000000300477812 */ /* 0x040fe200078ec0ff */
[----:B------:R-:W-:Y:S01]  /*05b0*/  IMAD.MOV.U32 R69, RZ, RZ, 0x3f800000 ;  /* 0x3f800000ff457424 */ /* 0x000fe200078e00ff */
[----:B------:R-:W-:Y:S01]  /*05c0*/  MOV R52, 0xff800000 ;  /* 0xff80000000347802 */ /* 0x000fe20000000f00 */
[----:B------:R-:W-:Y:S01]  /*05d0*/  IMAD.MOV.U32 R53, RZ, RZ, -0x800000 ;  /* 0xff800000ff357424 */ /* 0x000fe200078e00ff */
[----:B------:R-:W-:Y:S01]  /*05e0*/  MOV R56, 0xff800000 ;  /* 0xff80000000387802 */ /* 0x000fe20000000f00 */
[----:B------:R-:W-:Y:S01]  /*05f0*/  IMAD.MOV.U32 R55, RZ, RZ, -0x800000 ;  /* 0xff800000ff377424 */ /* 0x000fe200078e00ff */
[----:B------:R-:W-:Y:S01]  /*0600*/  MOV R68, 0x3f800000 ;  /* 0x3f80000000447802 */ /* 0x000fe20000000f00 */
[----:B------:R-:W-:Y:S01]  /*0610*/  IMAD.MOV.U32 R19, RZ, RZ, 0x3f800000 ;  /* 0x3f800000ff137424 */ /* 0x000fe200078e00ff */
[----:B------:R-:W-:Y:S01]  /*0620*/  MOV R18, 0x3f800000 ;  /* 0x3f80000000127802 */ /* 0x000fe20000000f00 */
[----:B------:R-:W-:Y:S01]  /*0630*/  CS2R R48, SRZ ;  /* 0x0000000000307805 */ /* 0x000fe2000001ff00 */
[----:B------:R-:W-:Y:S01]  /*0640*/  CS2R R50, SRZ ;  /* 0x0000000000327805 */ /* 0x000fe2000001ff00 */
[----:B------:R-:W-:Y:S01]  /*0650*/  CS2R R36, SRZ ;  /* 0x0000000000247805 */ /* 0x000fe2000001ff00 */
[----:B------:R-:W-:Y:S01]  /*0660*/  CS2R R38, SRZ ;  /* 0x0000000000267805 */ /* 0x000fe2000001ff00 */
[----:B------:R-:W-:-:S02]  /*0670*/  LOP3.LUT R73, R0, 0x60, RZ, 0xc0, !PT ;  /* 0x0000006000497812 */ /* 0x000fc400078ec0ff */
[----:B------:R-:W-:Y:S01]  /*0680*/  LOP3.LUT R70, R0, 0xf, RZ, 0xc0, !PT ;  /* 0x0000000f00467812 */ /* 0x000fe200078ec0ff */
[----:B--2---:R-:W-:Y:S04]  /*0690*/  STS.U16 [R4+0x800], R20 ;  /* 0x0008001404007388 */ /* 0x004fe80000000400 */
[----:B---3--:R0:W-:Y:S04]  /*06a0*/  STS.U16 [R4], R5 ;  /* 0x0000000504007388 */ /* 0x0081e80000000400 */
[----:B------:R-:W-:Y:S04]  /*06b0*/  STS.U16 [R9+0x100], R6 ;  /* 0x0001000609007388 */ /* 0x000fe80000000400 */
[----:B------:R-:W-:Y:S01]  /*06c0*/  STS.U16 [R9+0x900], R22 ;  /* 0x0009001609007388 */ /* 0x000fe20000000400 */
[----:B0-----:R-:W-:-:S03]  /*06d0*/  LOP3.LUT R5, R4, 0x60, RZ, 0x3c, !PT ;  /* 0x0000006004057812 */ /* 0x001fc600078e3cff */
[----:B------:R-:W-:Y:S01]  /*06e0*/  STS.U16 [R11+0x200], R8 ;  /* 0x000200080b007388 */ /* 0x000fe20000000400 */
[----:B------:R-:W-:-:S03]  /*06f0*/  LOP3.LUT R4, R4, 0x70, RZ, 0x3c, !PT ;  /* 0x0000007004047812 */ /* 0x000fc600078e3cff */
[----:B------:R-:W-:Y:S04]  /*0700*/  STS.U16 [R11+0xa00], R24 ;  /* 0x000a00180b007388 */ /* 0x000fe80000000400 */
[----:B------:R-:W-:Y:S04]  /*0710*/  STS.U16 [R13+0x300], R10 ;  /* 0x0003000a0d007388 */ /* 0x000fe80000000400 */
[----:B------:R-:W-:Y:S04]  /*0720*/  STS.U16 [R13+0xb00], R26 ;  /* 0x000b001a0d007388 */ /* 0x000fe80000000400 */
[----:B-----5:R-:W-:Y:S04]  /*0730*/  STS.U16 [R15+0x400], R12 ;  /* 0x0004000c0f007388 */ /* 0x020fe80000000400 */
[----:B------:R-:W-:Y:S04]  /*0740*/  STS.U16 [R15+0xc00], R28 ;  /* 0x000c001c0f007388 */ /* 0x000fe80000000400 */
[----:B------:R-:W-:Y:S04]  /*0750*/  STS.U16 [R17+0x500], R14 ;  /* 0x0005000e11007388 */ /* 0x000fe80000000400 */
[----:B------:R-:W-:Y:S04]  /*0760*/  STS.U16 [R17+0xd00], R30 ;  /* 0x000d001e11007388 */ /* 0x000fe80000000400 */
[----:B------:R-:W-:Y:S04]  /*0770*/  STS.U16 [R5+0x600], R16 ;  /* 0x0006001005007388 */ /* 0x000fe80000000400 */
[----:B------:R-:W-:Y:S04]  /*0780*/  STS.U16 [R5+0xe00], R32 ;  /* 0x000e002005007388 */ /* 0x000fe80000000400 */
[----:B------:R-:W-:Y:S04]  /*0790*/  STS.U16 [R4+0x700], R7 ;  /* 0x0007000704007388 */ /* 0x000fe80000000400 */
[----:B------:R0:W-:Y:S02]  /*07a0*/  STS.U16 [R4+0xf00], R35 ;  /* 0x000f002304007388 */ /* 0x0001e40000000400 */
[----:B0-----:R-:W-:-:S04]  /*07b0*/  IADD3 R4, R3, 0x80, RZ ;  /* 0x0000008003047810 */ /* 0x001fc80007ffe0ff */
[----:B------:R-:W-:Y:S01]  /*07c0*/  ISETP.GE.AND P0, PT, R4, 0x1, PT ;  /* 0x000000010400780c */ /* 0x000fe20003f06270 */
[----:B------:R-:W-:Y:S01]  /*07d0*/  CS2R R32, SRZ ;  /* 0x0000000000207805 */ /* 0x000fe2000001ff00 */
[----:B------:R-:W-:Y:S01]  /*07e0*/  CS2R R34, SRZ ;  /* 0x0000000000227805 */ /* 0x000fe2000001ff00 */
[----:B------:R-:W-:Y:S01]  /*07f0*/  CS2R R24, SRZ ;  /* 0x0000000000187805 */ /* 0x000fe2000001ff00 */
[----:B------:R-:W-:Y:S01]  /*0800*/  CS2R R26, SRZ ;  /* 0x00000000001a7805 */ /* 0x000fe2000001ff00 */
[C---:B------:R-:W-:Y:S01]  /*0810*/  IMAD.SHL.U32 R5, R0.reuse, 0x2, RZ ;  /* 0x0000000200057824 */ /* 0x040fe200078e00ff */
[----:B------:R-:W-:Y:S01]  /*0820*/  SHF.L.U32 R6, R0, 0x3, RZ ;  /* 0x0000000300067819 */ /* 0x000fe200000006ff */
[----:B------:R-:W-:-:S06]  /*0830*/  IMAD.SHL.U32 R7, R71, 0x20, RZ ;  /* 0x0000002047077824 */ /* 0x000fcc00078e00ff */
[----:B------:R-:W-:Y:S05]  /*0840*/  @!P0 BRA `(.L_x_0) ;  /* 0x0000217000008947 */ /* 0x000fea0003800000 */
[----:B------:R-:W-:Y:S01]  /*0850*/  IMAD R8, R2, c[0x0][0x1a0], RZ ;  /* 0x0000680002087a24 */ /* 0x000fe200078e02ff */
[----:B------:R-:W-:Y:S01]  /*0860*/  LOP3.LUT R12, R0, 0x1f, RZ, 0xc0, !PT ;  /* 0x0000001f000c7812 */ /* 0x000fe200078ec0ff */
[----:B------:R-:W-:Y:S01]  /*0870*/  IMAD R11, R70, c[0x0][0x1a8], RZ ;  /* 0x00006a00460b7a24 */ /* 0x000fe200078e02ff */
[--C-:B------:R-:W-:Y:S01]  /*0880*/  SHF.R.U32.HI R16, RZ, 0x2, R0.reuse ;  /* 0x00000002ff107819 */ /* 0x100fe20000011600 */
[----:B------:R-:W-:Y:S01]  /*0890*/  IMAD.MOV.U32 R87, RZ, RZ, -0x800000 ;  /* 0xff800000ff577424 */ /* 0x000fe200078e00ff */
[----:B------:R-:W-:Y:S01]  /*08a0*/  SHF.L.U32 R9, R8, 0x1, RZ ;  /* 0x0000000108097819 */ /* 0x000fe200000006ff */
[C---:B------:R-:W-:Y:S01]  /*08b0*/  IMAD.SHL.U32 R10, R11.reuse, 0x2, RZ ;  /* 0x000000020b0a7824 */ /* 0x040fe200078e00ff */
[----:B------:R-:W-:Y:S01]  /*08c0*/  SHF.R.U32.HI R14, RZ, 0x1, R73 ;  /* 0x00000001ff0e7819 */ /* 0x000fe20000011649 */
[----:B------:R-:W-:Y:S01]  /*08d0*/  IMAD R13, R12, c[0x0][0x1b4], RZ ;  /* 0x00006d000c0d7a24 */ /* 0x000fe200078e02ff */
[----:B------:R-:W-:Y:S01]  /*08e0*/  SGXT.U32 R16, R16, 0x3 ;  /* 0x000000031010781a */ /* 0x000fe20000000000 */
[----:B------:R-:W-:Y:S01]  /*08f0*/  IMAD.HI R11, R11, 0x2, RZ ;  /* 0x000000020b0b7827 */ /* 0x000fe200078e02ff */
[----:B------:R-:W-:Y:S01]  /*0900*/  IADD3 R82, P0, P1, R10, c[0x0][0x168], R9 ;  /* 0x00005a000a527a10 */ /* 0x000fe2000791e009 */
[----:B------:R-:W-:Y:S01]  /*0910*/  CS2R R32, SRZ ;  /* 0x0000000000207805 */ /* 0x000fe2000001ff00 */
[----:B------:R-:W-:Y:S01]  /*0920*/  LOP3.LUT R17, R6, 0x30, RZ, 0xc0, !PT ;  /* 0x0000003006117812 */ /* 0x000fe200078ec0ff */
[----:B------:R-:W-:Y:S01]  /*0930*/  IMAD R9, R2, c[0x0][0x1b0], RZ ;  /* 0x00006c0002097a24 */ /* 0x000fe200078e02ff */
[----:B------:R-:W-:Y:S01]  /*0940*/  SHF.R.U32.HI R18, RZ, 0x5, R0 ;  /* 0x00000005ff127819 */ /* 0x000fe20000011600 */
[----:B------:R-:W-:Y:S01]  /*0950*/  IMAD.HI R10, R8, 0x2, RZ ;  /* 0x00000002080a7827 */ /* 0x000fe200078e02ff */
[----:B------:R-:W-:Y:S01]  /*0960*/  LOP3.LUT R8, R3, R14, R16, 0xfe, !PT ;  /* 0x0000000e03087212 */ /* 0x000fe200078efe10 */
[----:B------:R-:W-:Y:S01]  /*0970*/  CS2R R34, SRZ ;  /* 0x0000000000227805 */ /* 0x000fe2000001ff00 */
[----:B------:R-:W-:Y:S01]  /*0980*/  SHF.L.U32 R12, R9, 0x1, RZ ;  /* 0x00000001090c7819 */ /* 0x000fe200000006ff */
[----:B------:R-:W-:Y:S01]  /*0990*/  IMAD.SHL.U32 R15, R13, 0x2, RZ ;  /* 0x000000020d0f7824 */ /* 0x000fe200078e00ff */
[----:B------:R-:W-:Y:S01]  /*09a0*/  IADD3.X R20, R11, c[0x0][0x16c], R10, P0, P1 ;  /* 0x00005b000b147a10 */ /* 0x000fe200007e240a */
[----:B------:R-:W-:Y:S01]  /*09b0*/  IMAD.HI R9, R9, 0x2, RZ ;  /* 0x0000000209097827 */ /* 0x000fe200078e02ff */
[----:B------:R-:W-:Y:S01]  /*09c0*/  LOP3.LUT R10, R0, 0x7, RZ, 0xc0, !PT ;  /* 0x00000007000a7812 */ /* 0x000fe200078ec0ff */
[----:B------:R-:W-:Y:S01]  /*09d0*/  CS2R R48, SRZ ;  /* 0x0000000000307805 */ /* 0x000fe2000001ff00 */
[----:B------:R-:W-:Y:S01]  /*09e0*/  IADD3 R74, P0, P1, R15, c[0x0][0x170], R12 ;  /* 0x00005c000f4a7a10 */ /* 0x000fe2000791e00c */
[----:B------:R-:W-:Y:S01]  /*09f0*/  IMAD.MOV.U32 R68, RZ, RZ, 0x3f800000 ;  /* 0x3f800000ff447424 */ /* 0x000fe200078e00ff */
[--C-:B------:R-:W-:Y:S01]  /*0a00*/  SHF.R.U32.HI R3, RZ, 0x4, R0.reuse ;  /* 0x00000004ff037819 */ /* 0x100fe20000011600 */
[----:B------:R-:W-:Y:S01]  /*0a10*/  IMAD.SHL.U32 R11, R10, 0x10, RZ ;  /* 0x000000100a0b7824 */ /* 0x000fe200078e00ff */
[----:B------:R-:W-:Y:S01]  /*0a20*/  LOP3.LUT R15, R0, 0x10, RZ, 0xc0, !PT ;  /* 0x00000010000f7812 */ /* 0x000fe200078ec0ff */
[----:B------:R-:W-:Y:S01]  /*0a30*/  IMAD.MOV.U32 R97, RZ, RZ, -0x800000 ;  /* 0xff800000ff617424 */ /* 0x000fe200078e00ff */
[--C-:B------:R-:W-:Y:S01]  /*0a40*/  SHF.R.S32.HI R14, RZ, 0x2, R0.reuse ;  /* 0x00000002ff0e7819 */ /* 0x100fe20000011400 */
[----:B------:R-:W-:Y:S01]  /*0a50*/  CS2R R50, SRZ ;  /* 0x0000000000327805 */ /* 0x000fe2000001ff00 */
[----:B------:R-:W-:Y:S01]  /*0a60*/  SGXT.U32 R3, R3, 0x3 ;  /* 0x000000030303781a */ /* 0x000fe20000000000 */
[----:B------:R-:W-:Y:S01]  /*0a70*/  CS2R R36, SRZ ;  /* 0x0000000000247805 */ /* 0x000fe2000001ff00 */
[C---:B------:R-:W-:Y:S01]  /*0a80*/  LEA R16, R10.reuse, R17, 0x6 ;  /* 0x000000110a107211 */ /* 0x040fe200078e30ff */
[----:B------:R-:W-:Y:S01]  /*0a90*/  IMAD R17, R10, 0x2, R15 ;  /* 0x000000020a117824 */ /* 0x000fe200078e020f */
[----:B------:R-:W-:Y:S01]  /*0aa0*/  LOP3.LUT R12, R11, 0x60, R0, 0x78, !PT ;  /* 0x000000600b0c7812 */ /* 0x000fe200078e7800 */
[----:B------:R-:W-:Y:S01]  /*0ab0*/  IMAD.HI R10, R13, 0x2, RZ ;  /* 0x000000020d0a7827 */ /* 0x000fe200078e02ff */
[----:B------:R-:W-:Y:S01]  /*0ac0*/  SGXT R14, R14, 0x1 ;  /* 0x000000010e0e781a */ /* 0x000fe20000000200 */
[----:B------:R-:W-:Y:S01]  /*0ad0*/  CS2R R38, SRZ ;  /* 0x0000000000267805 */ /* 0x000fe2000001ff00 */
[----:B------:R-:W-:Y:S01]  /*0ae0*/  MOV R22, c[0x0][0x1a4] ;  /* 0x0000690000167a02 */ /* 0x000fe20000000f00 */
[----:B------:R-:W-:Y:S01]  /*0af0*/  IMAD R11, R3, c[0x0][0x1a4], RZ ;  /* 0x00006900030b7a24 */ /* 0x000fe200078e02ff */
[----:B------:R-:W-:Y:S01]  /*0b00*/  LOP3.LUT R12, R12, 0x10, R5, 0x78, !PT ;  /* 0x000000100c0c7812 */ /* 0x000fe200078e7805 */
[----:B------:R-:W-:Y:S01]  /*0b10*/  CS2R R26, SRZ ;  /* 0x00000000001a7805 */ /* 0x000fe2000001ff00 */
[----:B------:R-:W-:Y:S01]  /*0b20*/  SGXT.U32 R3, R18, 0x2 ;  /* 0x000000021203781a */ /* 0x000fe20000000000 */
[----:B------:R-:W-:Y:S01]  /*0b30*/  UMOV UR4, URZ ;  /* 0x0000003f00047c82 */ /* 0x000fe20008000000 */
[----:B------:R-:W-:Y:S01]  /*0b40*/  IADD3.X R18, R10, c[0x0][0x174], R9, P0, P1 ;  /* 0x00005d000a127a10 */ /* 0x000fe200007e2409 */
[----:B------:R-:W-:Y:S01]  /*0b50*/  UMOV UR5, URZ ;  /* 0x0000003f00057c82 */ /* 0x000fe20008000000 */
[----:B------:R-:W-:Y:S01]  /*0b60*/  LOP3.LUT R10, R7, 0x90, R14, 0xf8, !PT ;  /* 0x00000090070a7812 */ /* 0x000fe200078ef80e */
[----:B------:R-:W-:Y:S01]  /*0b70*/  IMAD R14, R3, c[0x0][0x1b8], RZ ;  /* 0x00006e00030e7a24 */ /* 0x000fe200078e02ff */
[----:B------:R-:W-:Y:S01]  /*0b80*/  LEA R9, R17, R12, 0x7 ;  /* 0x0000000c11097211 */ /* 0x000fe200078e38ff */
[----:B------:R-:W-:Y:S01]  /*0b90*/  IMAD R12, R22, 0x8, R11 ;  /* 0x00000008160c7824 */ /* 0x000fe200078e020b */
[----:B------:R-:W-:-:S02]  /*0ba0*/  LOP3.LUT R10, R10, 0x10, R5, 0x78, !PT ;  /* 0x000000100a0a7812 */ /* 0x000fc400078e7805 */
[----:B------:R-:W-:Y:S01]  /*0bb0*/  MOV R24, c[0x0][0x1b8] ;  /* 0x00006e0000187a02 */ /* 0x000fe20000000f00 */
[----:B------:R-:W-:Y:S01]  /*0bc0*/  IMAD R3, R22, 0x8, R12 ;  /* 0x0000000816037824 */ /* 0x000fe200078e020c */
[----:B------:R-:W-:Y:S02]  /*0bd0*/  LEA R98, P0, R11, R82, 0x1 ;  /* 0x000000520b627211 */ /* 0x000fe400078008ff */
[----:B------:R-:W-:Y:S01]  /*0be0*/  LEA R10, R15, R10, 0x4 ;  /* 0x0000000a0f0a7211 */ /* 0x000fe200078e20ff */
[----:B------:R-:W-:Y:S01]  /*0bf0*/  IMAD R15, R24, 0x4, R14 ;  /* 0x00000004180f7824 */ /* 0x000fe200078e020e */
[----:B------:R-:W-:Y:S02]  /*0c00*/  LEA R13, R22, R3, 0x3 ;  /* 0x00000003160d7211 */ /* 0x000fe400078e18ff */
[----:B------:R-:W-:Y:S01]  /*0c10*/  LEA.HI.X.SX32 R99, R11, R20, 0x1, P0 ;  /* 0x000000140b637211 */ /* 0x000fe200000f0eff */
[----:B------:R-:W-:Y:S01]  /*0c20*/  IMAD R11, R24, 0x4, R15 ;  /* 0x00000004180b7824 */ /* 0x000fe200078e020f */
[----:B------:R-:W-:-:S02]  /*0c30*/  LEA R92, P1, R3, R82, 0x1 ;  /* 0x00000052035c7211 */ /* 0x000fc400078208ff */
[-C--:B------:R-:W-:Y:S02]  /*0c40*/  LEA R94, P0, R12, R82.reuse, 0x1 ;  /* 0x000000520c5e7211 */ /* 0x080fe400078008ff */
[----:B------:R-:W-:Y:S02]  /*0c50*/  LEA R82, P2, R13, R82, 0x1 ;  /* 0x000000520d527211 */ /* 0x000fe400078408ff */
[-C--:B------:R-:W-:Y:S02]  /*0c60*/  LEA.HI.X.SX32 R93, R3, R20.reuse, 0x1, P1 ;  /* 0x00000014035d7211 */ /* 0x080fe400008f0eff */
[----:B------:R-:W-:Y:S02]  /*0c70*/  LEA R3, R24, R11, 0x2 ;  /* 0x0000000b18037211 */ /* 0x000fe400078e10ff */
[-C--:B------:R-:W-:Y:S01]  /*0c80*/  LEA.HI.X.SX32 R95, R12, R20.reuse, 0x1, P0 ;  /* 0x000000140c5f7211 */ /* 0x080fe200000f0eff */
[----:B------:R-:W-:Y:S01]  /*0c90*/  IMAD.MOV.U32 R12, RZ, RZ, RZ ;  /* 0x000000ffff0c7224 */ /* 0x000fe200078e00ff */
[----:B------:R-:W-:Y:S01]  /*0ca0*/  LEA.HI.X.SX32 R83, R13, R20, 0x1, P2 ;  /* 0x000000140d537211 */ /* 0x000fe200010f0eff */
[----:B------:R-:W-:Y:S01]  /*0cb0*/  CS2R R24, SRZ ;  /* 0x0000000000187805 */ /* 0x000fe2000001ff00 */
[----:B------:R-:W-:-:S02]  /*0cc0*/  LEA R80, P0, R14, R74, 0x1 ;  /* 0x0000004a0e507211 */ /* 0x000fc400078008ff */
[-C--:B------:R-:W-:Y:S02]  /*0cd0*/  LEA R78, P1, R15, R74.reuse, 0x1 ;  /* 0x0000004a0f4e7211 */ /* 0x080fe400078208ff */
[-C--:B------:R-:W-:Y:S02]  /*0ce0*/  LEA R76, P2, R11, R74.reuse, 0x1 ;  /* 0x0000004a0b4c7211 */ /* 0x080fe400078408ff */
[C---:B------:R-:W-:Y:S02]  /*0cf0*/  LEA R74, P3, R3.reuse, R74, 0x1 ;  /* 0x0000004a034a7211 */ /* 0x040fe400078608ff */
[-C--:B------:R-:W-:Y:S02]  /*0d00*/  LEA.HI.X.SX32 R81, R14, R18.reuse, 0x1, P0 ;  /* 0x000000120e517211 */ /* 0x080fe400000f0eff */
[----:B------:R-:W-:Y:S02]  /*0d10*/  LEA.HI.X.SX32 R75, R3, R18, 0x1, P3 ;  /* 0x00000012034b7211 */ /* 0x000fe400018f0eff */
[----:B------:R-:W-:-:S02]  /*0d20*/  SHF.R.S32.HI R3, RZ, 0x6, R0 ;  /* 0x00000006ff037819 */ /* 0x000fc40000011400 */
[-C--:B------:R-:W-:Y:S02]  /*0d30*/  LEA.HI.X.SX32 R79, R15, R18.reuse, 0x1, P1 ;  /* 0x000000120f4f7211 */ /* 0x080fe400008f0eff */
[----:B------:R-:W-:Y:S02]  /*0d40*/  SGXT R3, R3, 0x1 ;  /* 0x000000010303781a */ /* 0x000fe40000000200 */
[----:B------:R-:W-:Y:S01]  /*0d50*/  LEA.HI.X.SX32 R77, R11, R18, 0x1, P2 ;  /* 0x000000120b4d7211 */ /* 0x000fe200010f0eff */
[----:B------:R-:W-:Y:S01]  /*0d60*/  IMAD.MOV.U32 R18, RZ, RZ, 0x3f800000 ;  /* 0x3f800000ff127424 */ /* 0x000fe200078e00ff */
[----:B------:R-:W-:Y:S02]  /*0d70*/  LOP3.LUT R14, R3, 0x90, RZ, 0xc0, !PT ;  /* 0x00000090030e7812 */ /* 0x000fe400078ec0ff */
[--C-:B------:R-:W-:Y:S02]  /*0d80*/  LOP3.LUT R13, R16, 0x30, R5.reuse, 0x78, !PT ;  /* 0x00000030100d7812 */ /* 0x100fe400078e7805 */
[----:B------:R-:W-:-:S02]  /*0d90*/  LOP3.LUT R14, R14, 0x7e, R5, 0x78, !PT ;  /* 0x0000007e0e0e7812 */ /* 0x000fc400078e7805 */
[----:B------:R-:W-:Y:S02]  /*0da0*/  MOV R69, 0x3f800000 ;  /* 0x3f80000000457802 */ /* 0x000fe40000000f00 */
[----:B------:R-:W-:Y:S02]  /*0db0*/  MOV R11, RZ ;  /* 0x000000ff000b7202 */ /* 0x000fe40000000f00 */
[----:B------:R-:W-:Y:S02]  /*0dc0*/  MOV R19, 0x3f800000 ;  /* 0x3f80000000137802 */ /* 0x000fe40000000f00 */
[----:B------:R-:W-:Y:S02]  /*0dd0*/  MOV R86, 0xff800000 ;  /* 0xff80000000567802 */ /* 0x000fe40000000f00 */
[----:B------:R-:W-:Y:S02]  /*0de0*/  MOV R84, 0xff800000 ;  /* 0xff80000000547802 */ /* 0x000fe40000000f00 */
[----:B------:R-:W-:-:S02]  /*0df0*/  LOP3.LUT R15, R8, 0x48, RZ, 0xfc, !PT ;  /* 0x00000048080f7812 */ /* 0x000fc400078efcff */
[C---:B------:R-:W-:Y:S02]  /*0e00*/  LOP3.LUT R16, R8.reuse, 0x40, RZ, 0xfc, !PT ;  /* 0x0000004008107812 */ /* 0x040fe400078efcff */
[----:B------:R-:W-:Y:S02]  /*0e10*/  LOP3.LUT R17, R8, 0x8, RZ, 0xfc, !PT ;  /* 0x0000000808117812 */ /* 0x000fe400078efcff */
[----:B------:R-:W-:Y:S02]  /*0e20*/  LOP3.LUT R3, R14, 0x20, RZ, 0x3c, !PT ;  /* 0x000000200e037812 */ /* 0x000fe400078e3cff */
.L_x_1:
[----:B------:R-:W-:-:S04]  /*0e30*/  IMAD.WIDE R22, R12, 0x2, R94 ;  /* 0x000000020c167825 */ /* 0x000fc800078e025e */
[C---:B------:R-:W-:Y:S02]  /*0e40*/  IMAD.WIDE R28, R12.reuse, 0x2, R92 ;  /* 0x000000020c1c7825 */ /* 0x040fe400078e025c */
[----:B------:R-:W2:Y:S02]  /*0e50*/  LDG.E.U16 R23, [R22.64] ;  /* 0x0000000616177981 */ /* 0x000ea4000c1e1500 */
[C---:B------:R-:W-:Y:S02]  /*0e60*/  IMAD.WIDE R30, R12.reuse, 0x2, R82 ;  /* 0x000000020c1e7825 */ /* 0x040fe400078e0252 */
[----:B------:R-:W3:Y:S02]  /*0e70*/  LDG.E.U16 R29, [R28.64] ;  /* 0x000000061c1d7981 */ /* 0x000ee4000c1e1500 */
[----:B------:R-:W-:Y:S02]  /*0e80*/  IMAD.WIDE R20, R12, 0x2, R98 ;  /* 0x000000020c147825 */ /* 0x000fe400078e0262 */
[----:B------:R-:W4:Y:S04]  /*0e90*/  LDG.E.U16 R31, [R30.64] ;  /* 0x000000061e1f7981 */ /* 0x000f28000c1e1500 */
[----:B------:R0:W5:Y:S04]  /*0ea0*/  LDG.E.U16 R61, [R20.64] ;  /* 0x00000006143d7981 */ /* 0x000168000c1e1500 */
[----:B------:R-:W-:Y:S01]  /*0eb0*/  BAR.SYNC.DEFER_BLOCKING 0x0 ;  /* 0x0000000000007b1d */ /* 0x000fe20000010000 */
[----:B------:R-:W-:-:S04]  /*0ec0*/  LEA R110, P0, R71, UR4, 0x1 ;  /* 0x00000004476e7c11 */ /* 0x000fc8000f8008ff */
[C---:B------:R-:W-:Y:S01]  /*0ed0*/  IADD3 R106, P5, R110.reuse, 0x9, RZ ;  /* 0x000000096e6a7810 */ /* 0x040fe20007fbe0ff */
[----:B------:R-:W-:Y:S01]  /*0ee0*/  IMAD.X R104, RZ, RZ, UR5, P0 ;  /* 0x00000005ff687e24 */ /* 0x000fe200080e06ff */
[C---:B------:R-:W-:Y:S02]  /*0ef0*/  IADD3 R85, P2, R110.reuse, 0x8, RZ ;  /* 0x000000086e557810 */ /* 0x040fe40007f5e0ff */
[----:B------:R-:W-:Y:S02]  /*0f00*/  ISETP.GE.U32.AND P3, PT, R110, R8, PT ;  /* 0x000000086e00720c */ /* 0x000fe40003f66070 */
[----:B------:R-:W-:Y:S02]  /*0f10*/  IADD3.X R89, RZ, R104, RZ, P5, !PT ;  /* 0x00000068ff597210 */ /* 0x000fe40002ffe4ff */
[----:B------:R-:W-:Y:S02]  /*0f20*/  ISETP.GT.U32.AND P5, PT, R85, R8, PT ;  /* 0x000000085500720c */ /* 0x000fe40003fa4070 */
[----:B------:R-:W-:Y:S01]  /*0f30*/  IADD3.X R96, RZ, R104, RZ, P2, !PT ;  /* 0x00000068ff607210 */ /* 0x000fe200017fe4ff */
[----:B0-----:R-:W-:Y:S01]  /*0f40*/  IMAD.WIDE R20, R11, 0x2, R80 ;  /* 0x000000020b147825 */ /* 0x001fe200078e0250 */
[----:B------:R-:W-:-:S02]  /*0f50*/  ISETP.GE.U32.AND.EX P3, PT, R104, RZ, PT, P3 ;  /* 0x000000ff6800720c */ /* 0x000fc40003f66130 */
[----:B------:R-:W-:Y:S01]  /*0f60*/  ISETP.GT.U32.AND.EX P5, PT, R96, RZ, PT, P5 ;  /* 0x000000ff6000720c */ /* 0x000fe20003fa4150 */
[----:B------:R-:W-:-:S04]  /*0f70*/  IMAD.WIDE R122, R11, 0x2, R76 ;  /* 0x000000020b7a7825 */ /* 0x000fc800078e024c */
[----:B------:R-:W-:-:S04]  /*0f80*/  IMAD.WIDE R124, R11, 0x2, R78 ;  /* 0x000000020b7c7825 */ /* 0x000fc800078e024e */
[----:B------:R-:W-:Y:S01]  /*0f90*/  IMAD.WIDE R120, R11, 0x2, R74 ;  /* 0x000000020b787825 */ /* 0x000fe200078e024a */
[CC--:B------:R-:W-:Y:S02]  /*0fa0*/  ISETP.GT.U32.AND P4, PT, R110.reuse, R8.reuse, PT ;  /* 0x000000086e00720c */ /* 0x0c0fe40003f84070 */
[----:B------:R-:W-:Y:S02]  /*0fb0*/  IADD3 R105, P0, R110, 0x11, RZ ;  /* 0x000000116e697810 */ /* 0x000fe40007f1e0ff */
[----:B------:R-:W-:Y:S02]  /*0fc0*/  ISETP.GT.U32.AND.EX P4, PT, R104, RZ, PT, P4 ;  /* 0x000000ff6800720c */ /* 0x000fe40003f84140 */
[----:B------:R-:W-:Y:S02]  /*0fd0*/  IADD3 R107, P6, R110, 0x10, RZ ;  /* 0x000000106e6b7810 */ /* 0x000fe40007fde0ff */
[----:B------:R-:W-:Y:S01]  /*0fe0*/  ISETP.GT.U32.AND P2, PT, R106, R8, PT ;  /* 0x000000086a00720c */ /* 0x000fe20003f44070 */
[----:B------:R-:W-:Y:S01]  /*0ff0*/  IMAD.X R103, RZ, RZ, R104, P0 ;  /* 0x000000ffff677224 */ /* 0x000fe200000e0668 */
[----:B------:R-:W-:-:S02]  /*1000*/  IADD3 R88, P1, R110, 0x18, RZ ;  /* 0x000000186e587810 */ /* 0x000fc40007f3e0ff */
[----:B------:R-:W-:Y:S02]  /*1010*/  IADD3.X R101, RZ, R104, RZ, P6, !PT ;  /* 0x00000068ff657210 */ /* 0x000fe400037fe4ff */
[-C--:B------:R-:W-:Y:S02]  /*1020*/  ISETP.GT.U32.AND P0, PT, R107, R8.reuse, PT ;  /* 0x000000086b00720c */ /* 0x080fe40003f04070 */
[----:B------:R-:W-:Y:S01]  /*1030*/  ISETP.GT.U32.AND.EX P2, PT, R89, RZ, PT, P2 ;  /* 0x000000ff5900720c */ /* 0x000fe20003f44120 */
[----:B------:R-:W-:Y:S01]  /*1040*/  IMAD.X R90, RZ, RZ, R104, P1 ;  /* 0x000000ffff5a7224 */ /* 0x000fe200008e0668 */
[----:B------:R-:W-:Y:S02]  /*1050*/  ISETP.GT.U32.AND P1, PT, R105, R8, PT ;  /* 0x000000086900720c */ /* 0x000fe40003f24070 */
[----:B------:R-:W-:Y:S02]  /*1060*/  ISETP.GT.U32.AND.EX P0, PT, R101, RZ, PT, P0 ;  /* 0x000000ff6500720c */ /* 0x000fe40003f04100 */
[----:B------:R-:W-:-:S02]  /*1070*/  IADD3 R102, P6, R110, 0x19, RZ ;  /* 0x000000196e667810 */ /* 0x000fc40007fde0ff */
[----:B------:R-:W-:Y:S01]  /*1080*/  ISETP.GT.U32.AND.EX P1, PT, R103, RZ, PT, P1 ;  /* 0x000000ff6700720c */ /* 0x000fe20003f24110 */
[----:B--2---:R-:W-:Y:S04]  /*1090*/  STS.U16 [R14+0x1100], R23 ;  /* 0x001100170e007388 */ /* 0x004fe80000000400 */
[----:B---3--:R-:W-:Y:S04]  /*10a0*/  STS.U16 [R14+0x1200], R29 ;  /* 0x0012001d0e007388 */ /* 0x008fe80000000400 */
[----:B----4-:R-:W-:Y:S04]  /*10b0*/  STS.U16 [R14+0x1300], R31 ;  /* 0x0013001f0e007388 */ /* 0x010fe80000000400 */
[----:B-----5:R-:W-:Y:S04]  /*10c0*/  STS.U16 [R14+0x1000], R61 ;  /* 0x0010003d0e007388 */ /* 0x020fe80000000400 */
[----:B------:R-:W-:Y:S06]  /*10d0*/  BAR.SYNC.DEFER_BLOCKING 0x0 ;  /* 0x0000000000007b1d */ /* 0x000fec0000010000 */
[----:B------:R-:W-:Y:S04]  /*10e0*/  LDSM.16.MT88.4 R56, [R9] ;  /* 0x000000000938783b */ /* 0x000fe80000004200 */
[----:B------:R-:W0:Y:S04]  /*10f0*/  LDSM.16.M88.4 R44, [R10+0x1000] ;  /* 0x001000000a2c783b */ /* 0x000e280000000200 */
[----:B------:R-:W1:Y:S04]  /*1100*/  LDSM.16.M88.4 R52, [R10+0x1200] ;  /* 0x001200000a34783b */ /* 0x000e680000000200 */
[----:B------:R2:W3:Y:S04]  /*1110*/  LDG.E.U16 R91, [R20.64] ;  /* 0x00000006145b7981 */ /* 0x0004e8000c1e1500 */
[----:B------:R-:W4:Y:S04]  /*1120*/  LDG.E.U16 R100, [R120.64] ;  /* 0x0000000678647981 */ /* 0x000f28000c1e1500 */
[----:B------:R-:W5:Y:S01]  /*1130*/  LDSM.16.MT88.4 R60, [R9+0x80] ;  /* 0x00008000093c783b */ /* 0x000f620000004200 */
[C---:B0-----:R-:W-:Y:S08]  /*1140*/  HMMA.16816.F32 R28, R56.reuse, R44, RZ ;  /* 0x0000002c381c723c */ /* 0x041ff000000018ff */
[----:B------:R-:W-:Y:S11]  /*1150*/  HMMA.16816.F32 R40, R56, R46, RZ ;  /* 0x0000002e3828723c */ /* 0x000ff600000018ff */
[----:B------:R-:W-:Y:S05]  /*1160*/  @!UPT UIADD3 URZ, URZ, URZ, URZ ;  /* 0x0000003f3f3ff290 */ /* 0x000fea000fffe03f */
[----:B------:R-:W-:-:S08]  /*1170*/  FMUL R29, R29, c[0x0][0x188] ;  /* 0x000062001d1d7a20 */ /* 0x000fd00000400000 */
[----:B------:R-:W-:Y:S01]  /*1180*/  FMUL R40, R40, c[0x0][0x188] ;  /* 0x0000620028287a20 */ /* 0x000fe20000400000 */
[----:B------:R-:W-:Y:S02]  /*1190*/  FSEL R111, R29, -INF , !P3 ;  /* 0xff8000001d6f7808 */ /* 0x000fe40005800000 */
[----:B------:R-:W3:Y:S02]  /*11a0*/  LDG.E.U16 R29, [R122.64] ;  /* 0x000000067a1d7981 */ /* 0x000ee4000c1e1500 */
[----:B------:R-:W-:Y:S02]  /*11b0*/  FSEL R109, R40, -INF , !P5 ;  /* 0xff800000286d7808 */ /* 0x000fe40006800000 */
[----:B------:R-:W3:Y:S01]  /*11c0*/  LDG.E.U16 R40, [R124.64] ;  /* 0x000000067c287981 */ /* 0x000ee2000c1e1500 */
[C---:B-1----:R-:W-:Y:S01]  /*11d0*/  HMMA.16816.F32 R64, R56.reuse, R52, RZ ;  /* 0x000000343840723c */ /* 0x042fe200000018ff */
[----:B------:R-:W-:Y:S02]  /*11e0*/  FMUL R108, R28, c[0x0][0x188] ;  /* 0x000062001c6c7a20 */ /* 0x000fe40000400000 */
[----:B------:R-:W-:Y:S01]  /*11f0*/  FMUL R41, R41, c[0x0][0x188] ;  /* 0x0000620029297a20 */ /* 0x000fe20000400000 */
[-C--:B------:R-:W-:Y:S01]  /*1200*/  ISETP.GT.U32.AND P5, PT, R88, R8.reuse, PT ;  /* 0x000000085800720c */ /* 0x080fe20003fa4070 */
[----:B------:R-:W-:Y:S01]  /*1210*/  FMUL R30, R30, c[0x0][0x188] ;  /* 0x000062001e1e7a20 */ /* 0x000fe20000400000 */
[----:B------:R-:W-:Y:S01]  /*1220*/  ISETP.GT.U32.AND P3, PT, R102, R8, PT ;  /* 0x000000086600720c */ /* 0x000fe20003f64070 */
[----:B------:R-:W-:Y:S01]  /*1230*/  FMUL R31, R31, c[0x0][0x188] ;  /* 0x000062001f1f7a20 */ /* 0x000fe20000400000 */
[----:B------:R-:W-:Y:S01]  /*1240*/  HMMA.16816.F32 R56, R56, R54, RZ ;  /* 0x000000363838723c */ /* 0x000fe200000018ff */
[----:B------:R-:W-:Y:S01]  /*1250*/  FSEL R108, R108, -INF , !P4 ;  /* 0xff8000006c6c7808 */ /* 0x000fe20006000000 */
[----:B------:R-:W-:Y:S01]  /*1260*/  FMUL R42, R42, c[0x0][0x188] ;  /* 0x000062002a2a7a20 */ /* 0x000fe20000400000 */
[----:B------:R-:W-:Y:S02]  /*1270*/  BAR.SYNC.DEFER_BLOCKING 0x0 ;  /* 0x0000000000007b1d */ /* 0x000fe40000010000 */
[----:B--2---:R-:W-:-:S02]  /*1280*/  FMNMX R20, R108, R111, !PT ;  /* 0x0000006f6c147209 */ /* 0x004fc40007800000 */
[----:B------:R-:W-:Y:S02]  /*1290*/  FSEL R113, R41, -INF , !P2 ;  /* 0xff80000029717808 */ /* 0x000fe40005000000 */
[----:B------:R-:W-:-:S07]  /*12a0*/  FMNMX R20, R109, R20, !PT ;  /* 0x000000146d147209 */ /* 0x000fce0007800000 */
[----:B------:R-:W-:Y:S01]  /*12b0*/  FMUL R64, R64, c[0x0][0x188] ;  /* 0x0000620040407a20 */ /* 0x000fe20000400000 */
[----:B------:R-:W-:Y:S01]  /*12c0*/  FMNMX R20, R113, R20, !PT ;  /* 0x0000001471147209 */ /* 0x000fe20007800000 */
[----:B------:R-:W-:-:S03]  /*12d0*/  FMUL R65, R65, c[0x0][0x188] ;  /* 0x0000620041417a20 */ /* 0x000fc60000400000 */
[----:B------:R-:W-:Y:S01]  /*12e0*/  FSEL R115, R64, -INF , !P0 ;  /* 0xff80000040737808 */ /* 0x000fe20004000000 */
[----:B------:R-:W-:Y:S01]  /*12f0*/  IMAD.X R28, RZ, RZ, R104, P6 ;  /* 0x000000ffff1c7224 */ /* 0x000fe200030e0668 */
[----:B------:R-:W-:Y:S01]  /*1300*/  ISETP.GT.U32.AND.EX P5, PT, R90, RZ, PT, P5 ;  /* 0x000000ff5a00720c */ /* 0x000fe20003fa4150 */
[----:B------:R-:W-:Y:S01]  /*1310*/  FMUL R56, R56, c[0x0][0x188] ;  /* 0x0000620038387a20 */ /* 0x000fe20000400000 */
[----:B------:R-:W-:Y:S02]  /*1320*/  FSEL R119, R65, -INF , !P1 ;  /* 0xff80000041777808 */ /* 0x000fe40004800000 */
[----:B------:R-:W-:Y:S01]  /*1330*/  FMNMX R20, R115, R20, !PT ;  /* 0x0000001473147209 */ /* 0x000fe20007800000 */
[----:B------:R-:W-:Y:S01]  /*1340*/  FMUL R57, R57, c[0x0][0x188] ;  /* 0x0000620039397a20 */ /* 0x000fe20000400000 */
[----:B------:R-:W-:Y:S02]  /*1350*/  ISETP.GT.U32.AND.EX P3, PT, R28, RZ, PT, P3 ;  /* 0x000000ff1c00720c */ /* 0x000fe40003f64130 */
[----:B------:R-:W-:-:S02]  /*1360*/  FSEL R117, R56, -INF , !P5 ;  /* 0xff80000038757808 */ /* 0x000fc40006800000 */
[----:B------:R-:W-:Y:S02]  /*1370*/  FMNMX R20, R119, R20, !PT ;  /* 0x0000001477147209 */ /* 0x000fe40007800000 */
[----:B------:R-:W-:Y:S02]  /*1380*/  FSEL R57, R57, -INF , !P3 ;  /* 0xff80000039397808 */ /* 0x000fe40005800000 */
[----:B------:R-:W-:-:S04]  /*1390*/  FMNMX R20, R117, R20, !PT ;  /* 0x0000001475147209 */ /* 0x000fc80007800000 */
[----:B------:R-:W-:Y:S02]  /*13a0*/  FMNMX R41, R57, R20, !PT ;  /* 0x0000001439297209 */ /* 0x000fe40007800000 */
[----:B-----5:R-:W-:Y:S03]  /*13b0*/  HMMA.16816.F32 R20, R60, R52, RZ ;  /* 0x000000343c14723c */ /* 0x020fe600000018ff */
[----:B------:R-:W0:Y:S01]  /*13c0*/  SHFL.BFLY PT, R64, R41, 0x2, 0x1f ;  /* 0x0c401f0029407f89 */ /* 0x000e2200000e0000 */
[-C--:B------:R-:W-:Y:S01]  /*13d0*/  ISETP.GT.U32.AND P1, PT, R107, R17.reuse, PT ;  /* 0x000000116b00720c */ /* 0x080fe20003f24070 */
[----:B------:R-:W-:Y:S01]  /*13e0*/  FMUL R66, R66, c[0x0][0x188] ;  /* 0x0000620042427a20 */ /* 0x000fe20000400000 */
[CC--:B------:R-:W-:Y:S02]  /*13f0*/  ISETP.GT.U32.AND P2, PT, R110.reuse, R17.reuse, PT ;  /* 0x000000116e00720c */ /* 0x0c0fe40003f44070 */
[----:B------:R-:W-:-:S02]  /*1400*/  ISETP.GE.U32.AND P3, PT, R110, R17, PT ;  /* 0x000000116e00720c */ /* 0x000fc40003f66070 */
[----:B------:R-:W-:Y:S01]  /*1410*/  ISETP.GT.U32.AND.EX P1, PT, R101, RZ, PT, P1 ;  /* 0x000000ff6500720c */ /* 0x000fe20003f24110 */
[----:B------:R-:W-:Y:S01]  /*1420*/  FMUL R56, R67, c[0x0][0x188] ;  /* 0x0000620043387a20 */ /* 0x000fe20000400000 */
[----:B------:R-:W-:Y:S02]  /*1430*/  ISETP.GT.U32.AND.EX P2, PT, R104, RZ, PT, P2 ;  /* 0x000000ff6800720c */ /* 0x000fe40003f44120 */
[----:B------:R-:W-:Y:S02]  /*1440*/  FSEL R112, R66, -INF , !P1 ;  /* 0xff80000042707808 */ /* 0x000fe40004800000 */
[----:B------:R-:W-:Y:S02]  /*1450*/  ISETP.GE.U32.AND.EX P3, PT, R104, RZ, PT, P3 ;  /* 0x000000ff6800720c */ /* 0x000fe40003f66130 */
[----:B0-----:R-:W-:-:S06]  /*1460*/  FMNMX R52, R41, R64, !PT ;  /* 0x0000004029347209 */ /* 0x001fcc0007800000 */
[----:B------:R-:W-:Y:S02]  /*1470*/  FMUL R41, R20, c[0x0][0x188] ;  /* 0x0000620014297a20 */ /* 0x000fe40000400000 */
[----:B------:R-:W-:Y:S02]  /*1480*/  FMUL R20, R43, c[0x0][0x188] ;  /* 0x000062002b147a20 */ /* 0x000fe40000400000 */
[----:B------:R-:W0:Y:S01]  /*1490*/  SHFL.BFLY PT, R43, R52, 0x1, 0x1f ;  /* 0x0c201f00342b7f89 */ /* 0x000e2200000e0000 */
[----:B------:R-:W-:Y:S01]  /*14a0*/  HMMA.16816.F32 R64, R60, R46, RZ ;  /* 0x0000002e3c40723c */ /* 0x000fe200000018ff */
[----:B------:R-:W-:Y:S02]  /*14b0*/  ISETP.GT.U32.AND P1, PT, R106, R17, PT ;  /* 0x000000116a00720c */ /* 0x000fe40003f24070 */
[----:B------:R-:W-:-:S05]  /*14c0*/  FSEL R30, R30, -INF , !P2 ;  /* 0xff8000001e1e7808 */ /* 0x000fca0005000000 */
[----:B------:R-:W-:Y:S01]  /*14d0*/  HMMA.16816.F32 R44, R60, R44, RZ ;  /* 0x0000002c3c2c723c */ /* 0x000fe200000018ff */
[----:B------:R-:W-:Y:S01]  /*14e0*/  FMUL R114, R58, c[0x0][0x188] ;  /* 0x000062003a727a20 */ /* 0x000fe20000400000 */
[----:B------:R-:W-:-:S06]  /*14f0*/  ISETP.GT.U32.AND.EX P1, PT, R89, RZ, PT, P1 ;  /* 0x000000ff5900720c */ /* 0x000fcc0003f24110 */
[----:B------:R-:W-:Y:S01]  /*1500*/  HMMA.16816.F32 R60, R60, R54, RZ ;  /* 0x000000363c3c723c */ /* 0x000fe200000018ff */
[----:B------:R-:W-:-:S06]  /*1510*/  FSEL R58, R42, -INF , !P4 ;  /* 0xff8000002a3a7808 */ /* 0x000fcc0006000000 */
[----:B------:R-:W-:-:S04]  /*1520*/  FSEL R55, R31, -INF , !P3 ;  /* 0xff8000001f377808 */ /* 0x000fc80005800000 */
[----:B------:R-:W-:Y:S02]  /*1530*/  FMNMX R31, R30, R55, !PT ;  /* 0x000000371e1f7209 */ /* 0x000fe40007800000 */
[C---:B------:R-:W-:Y:S02]  /*1540*/  ISETP.GT.U32.AND P3, PT, R105.reuse, R16, PT ;  /* 0x000000106900720c */ /* 0x040fe40003f64070 */
[----:B------:R-:W-:Y:S02]  /*1550*/  ISETP.GT.U32.AND P6, PT, R105, R17, PT ;  /* 0x000000116900720c */ /* 0x000fe40003fc4070 */
[----:B------:R-:W-:Y:S02]  /*1560*/  FSEL R20, R20, -INF , !P1 ;  /* 0xff80000014147808 */ /* 0x000fe40004800000 */
[----:B------:R-:W-:Y:S01]  /*1570*/  FMNMX R31, R58, R31, !PT ;  /* 0x0000001f3a1f7209 */ /* 0x000fe20007800000 */
[----:B------:R-:W-:Y:S01]  /*1580*/  FMUL R21, R21, c[0x0][0x188] ;  /* 0x0000620015157a20 */ /* 0x000fe20000400000 */
[----:B------:R-:W-:-:S02]  /*1590*/  ISETP.GT.U32.AND.EX P3, PT, R103, RZ, PT, P3 ;  /* 0x000000ff6700720c */ /* 0x000fc40003f64130 */
[----:B------:R-:W-:Y:S02]  /*15a0*/  ISETP.GT.U32.AND.EX P6, PT, R103, RZ, PT, P6 ;  /* 0x000000ff6700720c */ /* 0x000fe40003fc4160 */
[----:B------:R-:W-:Y:S02]  /*15b0*/  ISETP.GT.U32.AND P4, PT, R88, R17, PT ;  /* 0x000000115800720c */ /* 0x000fe40003f84070 */
[----:B------:R-:W-:Y:S02]  /*15c0*/  FMNMX R31, R20, R31, !PT ;  /* 0x0000001f141f7209 */ /* 0x000fe40007800000 */
[----:B------:R-:W-:Y:S02]  /*15d0*/  ISETP.GT.U32.AND P0, PT, R107, R16, PT ;  /* 0x000000106b00720c */ /* 0x000fe40003f04070 */
[----:B0-----:R-:W-:Y:S02]  /*15e0*/  FMNMX R52, R52, R43, !PT ;  /* 0x0000002b34347209 */ /* 0x001fe40007800000 */
[----:B------:R-:W-:-:S02]  /*15f0*/  FSEL R21, R21, -INF , !P3 ;  /* 0xff80000015157808 */ /* 0x000fc40005800000 */
[----:B------:R-:W-:Y:S02]  /*1600*/  FSEL R56, R56, -INF , !P6 ;  /* 0xff80000038387808 */ /* 0x000fe40007000000 */
[----:B------:R-:W-:Y:S02]  /*1610*/  ISETP.GT.U32.AND.EX P4, PT, R90, RZ, PT, P4 ;  /* 0x000000ff5a00720c */ /* 0x000fe40003f84140 */
[----:B------:R-:W-:Y:S02]  /*1620*/  ISETP.GT.U32.AND P3, PT, R102, R17, PT ;  /* 0x000000116600720c */ /* 0x000fe40003f64070 */
[----:B------:R-:W-:Y:S01]  /*1630*/  FMNMX R43, R112, R31, !PT ;  /* 0x0000001f702b7209 */ /* 0x000fe20007800000 */
[----:B------:R-:W-:Y:S01]  /*1640*/  FMUL R59, R59, c[0x0][0x188] ;  /* 0x000062003b3b7a20 */ /* 0x000fe20000400000 */
[----:B------:R-:W-:Y:S02]  /*1650*/  ISETP.GT.U32.AND.EX P0, PT, R101, RZ, PT, P0 ;  /* 0x000000ff6500720c */ /* 0x000fe40003f04100 */
[----:B------:R-:W-:-:S02]  /*1660*/  FSEL R114, R114, -INF , !P4 ;  /* 0xff80000072727808 */ /* 0x000fc40006000000 */
[----:B------:R-:W-:Y:S02]  /*1670*/  ISETP.GT.U32.AND.EX P3, PT, R28, RZ, PT, P3 ;  /* 0x000000ff1c00720c */ /* 0x000fe40003f64130 */
[----:B------:R-:W-:Y:S02]  /*1680*/  FMNMX R43, R56, R43, !PT ;  /* 0x0000002b382b7209 */ /* 0x000fe40007800000 */
[----:B------:R-:W-:Y:S02]  /*1690*/  FSEL R41, R41, -INF , !P0 ;  /* 0xff80000029297808 */ /* 0x000fe40004000000 */
[CC--:B------:R-:W-:Y:S02]  /*16a0*/  ISETP.GT.U32.AND P5, PT, R110.reuse, R16.reuse, PT ;  /* 0x000000106e00720c */ /* 0x0c0fe40003fa4070 */
[C---:B------:R-:W-:Y:S02]  /*16b0*/  ISETP.GE.U32.AND P6, PT, R110.reuse, R16, PT ;  /* 0x000000106e00720c */ /* 0x040fe40003fc6070 */
[----:B------:R-:W-:-:S02]  /*16c0*/  ISETP.GT.U32.AND P0, PT, R110, R15, PT ;  /* 0x0000000f6e00720c */ /* 0x000fc40003f04070 */
[----:B------:R-:W-:Y:S02]  /*16d0*/  ISETP.GE.U32.AND P1, PT, R110, R15, PT ;  /* 0x0000000f6e00720c */ /* 0x000fe40003f26070 */
[----:B------:R-:W-:Y:S02]  /*16e0*/  FSEL R110, R59, -INF , !P3 ;  /* 0xff8000003b6e7808 */ /* 0x000fe40005800000 */
[----:B------:R-:W-:-:S04]  /*16f0*/  FMNMX R43, R114, R43, !PT ;  /* 0x0000002b722b7209 */ /* 0x000fc80007800000 */
[----:B------:R-:W-:-:S05]  /*1700*/  FMNMX R53, R110, R43, !PT ;  /* 0x0000002b6e357209 */ /* 0x000fca0007800000 */
[----:B------:R-:W0:Y:S01]  /*1710*/  SHFL.BFLY PT, R54, R53, 0x2, 0x1f ;  /* 0x0c401f0035367f89 */ /* 0x000e2200000e0000 */
[-C--:B------:R-:W-:Y:S01]  /*1720*/  ISETP.GT.U32.AND P3, PT, R88, R16.reuse, PT ;  /* 0x000000105800720c */ /* 0x080fe20003f64070 */
[----:B------:R-:W-:Y:S01]  /*1730*/  FMUL R60, R60, c[0x0][0x188] ;  /* 0x000062003c3c7a20 */ /* 0x000fe20000400000 */
[----:B------:R-:W-:Y:S01]  /*1740*/  ISETP.GT.U32.AND.EX P5, PT, R104, RZ, PT, P5 ;  /* 0x000000ff6800720c */ /* 0x000fe20003fa4150 */
[----:B------:R-:W-:Y:S01]  /*1750*/  FMUL R44, R44, c[0x0][0x188] ;  /* 0x000062002c2c7a20 */ /* 0x000fe20000400000 */
[----:B------:R-:W-:Y:S02]  /*1760*/  ISETP.GT.U32.AND.EX P3, PT, R90, RZ, PT, P3 ;  /* 0x000000ff5a00720c */ /* 0x000fe40003f64130 */
[----:B------:R-:W-:Y:S02]  /*1770*/  ISETP.GT.U32.AND P2, PT, R107, R15, PT ;  /* 0x0000000f6b00720c */ /* 0x000fe40003f44070 */
[----:B------:R-:W-:Y:S02]  /*1780*/  FSEL R107, R60, -INF , !P3 ;  /* 0xff8000003c6b7808 */ /* 0x000fe40005800000 */
[----:B------:R-:W-:Y:S01]  /*1790*/  FSEL R60, R44, -INF , !P5 ;  /* 0xff8000002c3c7808 */ /* 0x000fe20006800000 */
[----:B------:R-:W-:Y:S01]  /*17a0*/  FMUL R44, R46, c[0x0][0x188] ;  /* 0x000062002e2c7a20 */ /* 0x000fe20000400000 */
[----:B------:R-:W-:Y:S01]  /*17b0*/  ISETP.GT.U32.AND P4, PT, R106, R16, PT ;  /* 0x000000106a00720c */ /* 0x000fe20003f84070 */
[----:B------:R-:W-:Y:S01]  /*17c0*/  FMUL R31, R65, c[0x0][0x188] ;  /* 0x00006200411f7a20 */ /* 0x000fe20000400000 */
[----:B0-----:R-:W-:-:S05]  /*17d0*/  FMNMX R53, R53, R54, !PT ;  /* 0x0000003635357209 */ /* 0x001fca0007800000 */
[----:B------:R-:W0:Y:S01]  /*17e0*/  SHFL.BFLY PT, R46, R53, 0x1, 0x1f ;  /* 0x0c201f00352e7f89 */ /* 0x000e2200000e0000 */
[----:B------:R-:W-:Y:S02]  /*17f0*/  FMNMX R52, R52, R87, !PT ;  /* 0x0000005734347209 */ /* 0x000fe40007800000 */
[----:B------:R-:W-:Y:S01]  /*1800*/  ISETP.GT.U32.AND.EX P4, PT, R89, RZ, PT, P4 ;  /* 0x000000ff5900720c */ /* 0x000fe20003f84140 */
[----:B------:R-:W-:Y:S01]  /*1810*/  FMUL R45, R45, c[0x0][0x188] ;  /* 0x000062002d2d7a20 */ /* 0x000fe20000400000 */
[----:B------:R-:W-:Y:S01]  /*1820*/  ISETP.GE.U32.AND.EX P6, PT, R104, RZ, PT, P6 ;  /* 0x000000ff6800720c */ /* 0x000fe20003fc6160 */
[----:B------:R-:W-:Y:S01]  /*1830*/  FADD R109, R109, -R52 ;  /* 0x800000346d6d7221 */ /* 0x000fe20000000000 */
[----:B------:R-:W-:Y:S02]  /*1840*/  FSEL R31, R31, -INF , !P4 ;  /* 0xff8000001f1f7808 */ /* 0x000fe40006000000 */
[----:B------:R-:W-:Y:S01]  /*1850*/  ISETP.GT.U32.AND P4, PT, R85, R16, PT ;  /* 0x000000105500720c */ /* 0x000fe20003f84070 */
[----:B------:R-:W-:-:S02]  /*1860*/  FMUL R64, R64, c[0x0][0x188] ;  /* 0x0000620040407a20 */ /* 0x000fc40000400000 */
[----:B------:R-:W-:Y:S01]  /*1870*/  FMUL R59, R109, 1.4426950216293334961 ;  /* 0x3fb8aa3b6d3b7820 */ /* 0x000fe20000400000 */
[----:B------:R-:W-:Y:S02]  /*1880*/  ISETP.GT.U32.AND.EX P4, PT, R96, RZ, PT, P4 ;  /* 0x000000ff6000720c */ /* 0x000fe40003f84140 */
[----:B------:R-:W-:Y:S02]  /*1890*/  FSEL R109, R45, -INF , !P6 ;  /* 0xff8000002d6d7808 */ /* 0x000fe40007000000 */
[----:B------:R-:W-:Y:S02]  /*18a0*/  ISETP.GT.U32.AND P3, PT, R105, R15, PT ;  /* 0x0000000f6900720c */ /* 0x000fe40003f64070 */
[----:B------:R-:W-:Y:S02]  /*18b0*/  FSEL R105, R64, -INF , !P4 ;  /* 0xff80000040697808 */ /* 0x000fe40006000000 */
[----:B------:R-:W-:Y:S02]  /*18c0*/  FMNMX R54, R60, R109, !PT ;  /* 0x0000006d3c367209 */ /* 0x000fe40007800000 */
[----:B0-----:R-:W-:-:S02]  /*18d0*/  FMNMX R53, R53, R46, !PT ;  /* 0x0000002e35357209 */ /* 0x001fc40007800000 */
[----:B------:R-:W-:Y:S01]  /*18e0*/  FMNMX R54, R105, R54, !PT ;  /* 0x0000003669367209 */ /* 0x000fe20007800000 */
[----:B------:R-:W-:Y:S01]  /*18f0*/  FADD R45, R57, -R52 ;  /* 0x80000034392d7221 */ /* 0x000fe20000000000 */
[----:B------:R-:W-:Y:S02]  /*1900*/  ISETP.GT.U32.AND.EX P0, PT, R104, RZ, PT, P0 ;  /* 0x000000ff6800720c */ /* 0x000fe40003f04100 */
[----:B------:R-:W-:Y:S02]  /*1910*/  FMNMX R54, R31, R54, !PT ;  /* 0x000000361f367209 */ /* 0x000fe40007800000 */
[----:B------:R-:W-:Y:S01]  /*1920*/  FMNMX R53, R53, R86, !PT ;  /* 0x0000005635357209 */ /* 0x000fe20007800000 */
[----:B------:R-:W-:Y:S01]  /*1930*/  FMUL R45, R45, 1.4426950216293334961 ;  /* 0x3fb8aa3b2d2d7820 */ /* 0x000fe20000400000 */
[----:B------:R-:W-:Y:S02]  /*1940*/  FSEL R44, R44, -INF , !P0 ;  /* 0xff8000002c2c7808 */ /* 0x000fe40004000000 */
[----:B------:R-:W-:Y:S01]  /*1950*/  FMNMX R54, R41, R54, !PT ;  /* 0x0000003629367209 */ /* 0x000fe20007800000 */
[----:B------:R-:W-:Y:S01]  /*1960*/  FADD R30, R30, -R53 ;  /* 0x800000351e1e7221 */ /* 0x000fe20000000000 */
[----:B------:R-:W-:Y:S01]  /*1970*/  ISETP.GT.U32.AND P0, PT, R102, R16, PT ;  /* 0x000000106600720c */ /* 0x000fe20003f04070 */
[----:B------:R-:W-:Y:S01]  /*1980*/  FMUL R116, R22, c[0x0][0x188] ;  /* 0x0000620016747a20 */ /* 0x000fe20000400000 */
[-C--:B------:R-:W-:Y:S01]  /*1990*/  ISETP.GT.U32.AND P6, PT, R85, R15.reuse, PT ;  /* 0x0000000f5500720c */ /* 0x080fe20003fc4070 */
[----:B------:R-:W-:Y:S01]  /*19a0*/  FMUL R22, R47, c[0x0][0x188] ;  /* 0x000062002f167a20 */ /* 0x000fe20000400000 */
[----:B------:R-:W-:Y:S01]  /*19b0*/  FMNMX R54, R21, R54, !PT ;  /* 0x0000003615367209 */ /* 0x000fe20007800000 */
[----:B------:R-:W-:Y:S01]  /*19c0*/  FMUL R61, R61, c[0x0][0x188] ;  /* 0x000062003d3d7a20 */ /* 0x000fe20000400000 */
[----:B------:R-:W-:Y:S01]  /*19d0*/  ISETP.GE.U32.AND.EX P1, PT, R104, RZ, PT, P1 ;  /* 0x000000ff6800720c */ /* 0x000fe20003f26110 */
[----:B------:R0:W-:Y:S01]  /*19e0*/  MUFU.EX2 R65, R45 ;  /* 0x0000002d00417308 */ /* 0x0001e20000000800 */
[----:B------:R-:W-:Y:S01]  /*19f0*/  ISETP.GT.U32.AND.EX P0, PT, R28, RZ, PT, P0 ;  /* 0x000000ff1c00720c */ /* 0x000fe20003f04100 */
[----:B------:R-:W-:Y:S01]  /*1a00*/  FADD R46, -R52, R87 ;  /* 0x00000057342e7221 */ /* 0x000fe20000000100 */
[----:B------:R-:W-:-:S02]  /*1a10*/  ISETP.GT.U32.AND P4, PT, R106, R15, PT ;  /* 0x0000000f6a00720c */ /* 0x000fc40003f84070 */
[----:B------:R-:W-:Y:S02]  /*1a20*/  FMNMX R54, R107, R54, !PT ;  /* 0x000000366b367209 */ /* 0x000fe40007800000 */
[----:B------:R-:W-:Y:S01]  /*1a30*/  ISETP.GT.U32.AND.EX P6, PT, R96, RZ, PT, P6 ;  /* 0x000000ff6000720c */ /* 0x000fe20003fc4160 */
[----:B0-----:R-:W-:Y:S01]  /*1a40*/  FMUL R45, R30, 1.4426950216293334961 ;  /* 0x3fb8aa3b1e2d7820 */ /* 0x001fe20000400000 */
[----:B------:R-:W-:Y:S01]  /*1a50*/  FSEL R22, R22, -INF , !P1 ;  /* 0xff80000016167808 */ /* 0x000fe20004800000 */
[----:B------:R-:W-:Y:S01]  /*1a60*/  FMUL R30, R66, c[0x0][0x188] ;  /* 0x00006200421e7a20 */ /* 0x000fe20000400000 */
[----:B------:R-:W-:Y:S01]  /*1a70*/  FSEL R61, R61, -INF , !P0 ;  /* 0xff8000003d3d7808 */ /* 0x000fe20004000000 */
[----:B------:R-:W-:Y:S01]  /*1a80*/  FMUL R46, R46, 1.4426950216293334961 ;  /* 0x3fb8aa3b2e2e7820 */ /* 0x000fe20000400000 */
[----:B------:R-:W-:Y:S01]  /*1a90*/  ISETP.GT.U32.AND.EX P4, PT, R89, RZ, PT, P4 ;  /* 0x000000ff5900720c */ /* 0x000fe20003f84140 */
[----:B------:R-:W-:Y:S01]  /*1aa0*/  FMUL R67, R67, c[0x0][0x188] ;  /* 0x0000620043437a20 */ /* 0x000fe20000400000 */
[----:B------:R-:W-:Y:S01]  /*1ab0*/  FSEL R30, R30, -INF , !P6 ;  /* 0xff8000001e1e7808 */ /* 0x000fe20007000000 */
[----:B------:R-:W-:Y:S01]  /*1ac0*/  FADD R55, R55, -R53 ;  /* 0x8000003537377221 */ /* 0x000fe20000000000 */
[----:B------:R-:W-:-:S02]  /*1ad0*/  FMNMX R47, R44, R22, !PT ;  /* 0x000000162c2f7209 */ /* 0x000fc40007800000 */
[----:B------:R-:W-:Y:S02]  /*1ae0*/  FMNMX R57, R61, R54, !PT ;  /* 0x000000363d397209 */ /* 0x000fe40007800000 */
[----:B------:R0:W-:Y:S01]  /*1af0*/  MUFU.EX2 R54, R46 ;  /* 0x0000002e00367308 */ /* 0x0001e20000000800 */
[----:B------:R-:W-:Y:S02]  /*1b00*/  ISETP.GT.U32.AND.EX P2, PT, R101, RZ, PT, P2 ;  /* 0x000000ff6500720c */ /* 0x000fe40003f44120 */
[----:B------:R-:W-:Y:S01]  /*1b10*/  FSEL R66, R67, -INF , !P4 ;  /* 0xff80000043427808 */ /* 0x000fe20006000000 */
[----:B------:R-:W-:Y:S01]  /*1b20*/  FMUL R23, R23, c[0x0][0x188] ;  /* 0x0000620017177a20 */ /* 0x000fe20000400000 */
[----:B------:R-:W-:Y:S01]  /*1b30*/  ISETP.GT.U32.AND P0, PT, R102, R15, PT ;  /* 0x0000000f6600720c */ /* 0x000fe20003f04070 */
[----:B0-----:R-:W-:Y:S01]  /*1b40*/  FMUL R46, R55, 1.4426950216293334961 ;  /* 0x3fb8aa3b372e7820 */ /* 0x001fe20000400000 */
[----:B------:R-:W-:Y:S02]  /*1b50*/  FMNMX R55, R30, R47, !PT ;  /* 0x0000002f1e377209 */ /* 0x000fe40007800000 */
[----:B------:R-:W-:-:S02]  /*1b60*/  ISETP.GT.U32.AND P5, PT, R88, R15, PT ;  /* 0x0000000f5800720c */ /* 0x000fc40003fa4070 */
[----:B------:R-:W-:Y:S02]  /*1b70*/  ISETP.GT.U32.AND.EX P3, PT, R103, RZ, PT, P3 ;  /* 0x000000ff6700720c */ /* 0x000fe40003f64130 */
[----:B------:R-:W-:Y:S02]  /*1b80*/  FSEL R116, R116, -INF , !P2 ;  /* 0xff80000074747808 */ /* 0x000fe40005000000 */
[----:B------:R-:W-:Y:S01]  /*1b90*/  FMNMX R55, R66, R55, !PT ;  /* 0x0000003742377209 */ /* 0x000fe20007800000 */
[----:B------:R-:W-:Y:S01]  /*1ba0*/  FMUL R62, R62, c[0x0][0x188] ;  /* 0x000062003e3e7a20 */ /* 0x000fe20000400000 */
[----:B------:R-:W-:Y:S02]  /*1bb0*/  ISETP.GT.U32.AND.EX P0, PT, R28, RZ, PT, P0 ;  /* 0x000000ff1c00720c */ /* 0x000fe40003f04100 */
[----:B------:R-:W-:Y:S02]  /*1bc0*/  ISETP.GT.U32.AND.EX P5, PT, R90, RZ, PT, P5 ;  /* 0x000000ff5a00720c */ /* 0x000fe40003fa4150 */
[----:B------:R-:W-:-:S02]  /*1bd0*/  FSEL R28, R23, -INF , !P3 ;  /* 0xff800000171c7808 */ /* 0x000fc40005800000 */
[----:B------:R-:W-:Y:S01]  /*1be0*/  FMNMX R55, R116, R55, !PT ;  /* 0x0000003774377209 */ /* 0x000fe20007800000 */
[--C-:B------:R-:W-:Y:S01]  /*1bf0*/  FADD R58, R58, -R53.reuse ;  /* 0x800000353a3a7221 */ /* 0x100fe20000000000 */
[----:B------:R-:W-:Y:S01]  /*1c00*/  FSEL R62, R62, -INF , !P5 ;  /* 0xff8000003e3e7808 */ /* 0x000fe20006800000 */
[----:B------:R-:W-:Y:S01]  /*1c10*/  FADD R108, R108, -R52 ;  /* 0x800000346c6c7221 */ /* 0x000fe20000000000 */
[----:B------:R-:W-:Y:S01]  /*1c20*/  FMNMX R55, R28, R55, !PT ;  /* 0x000000371c377209 */ /* 0x000fe20007800000 */
[----:B------:R-:W-:Y:S02]  /*1c30*/  FMUL R63, R63, c[0x0][0x188] ;  /* 0x000062003f3f7a20 */ /* 0x000fe40000400000 */
[----:B------:R-:W-:Y:S01]  /*1c40*/  FMUL R67, R58, 1.4426950216293334961 ;  /* 0x3fb8aa3b3a437820 */ /* 0x000fe20000400000 */
[----:B------:R-:W-:Y:S01]  /*1c50*/  FMNMX R55, R62, R55, !PT ;  /* 0x000000373e377209 */ /* 0x000fe20007800000 */
[----:B------:R-:W-:Y:S01]  /*1c60*/  FMUL R42, R108, 1.4426950216293334961 ;  /* 0x3fb8aa3b6c2a7820 */ /* 0x000fe20000400000 */
[----:B------:R-:W-:Y:S01]  /*1c70*/  FSEL R108, R63, -INF , !P0 ;  /* 0xff8000003f6c7808 */ /* 0x000fe20004000000 */
[----:B------:R-:W-:Y:S01]  /*1c80*/  FADD R58, R20, -R53 ;  /* 0x80000035143a7221 */ /* 0x000fe20000000000 */
[----:B------:R-:W0:Y:S02]  /*1c90*/  SHFL.BFLY PT, R102, R57, 0x2, 0x1f ;  /* 0x0c401f0039667f89 */ /* 0x000e2400000e0000 */
[----:B------:R-:W-:Y:S01]  /*1ca0*/  FMNMX R55, R108, R55, !PT ;  /* 0x000000376c377209 */ /* 0x000fe20007800000 */
[----:B------:R-:W-:-:S02]  /*1cb0*/  FMUL R58, R58, 1.4426950216293334961 ;  /* 0x3fb8aa3b3a3a7820 */ /* 0x000fc40000400000 */
[----:B------:R-:W-:Y:S02]  /*1cc0*/  FADD R23, R112, -R53 ;  /* 0x8000003570177221 */ /* 0x000fe40000000000 */
[----:B------:R1:W-:Y:S02]  /*1cd0*/  MUFU.EX2 R112, R58 ;  /* 0x0000003a00707308 */ /* 0x0003e40000000800 */
[----:B-1----:R-:W1:Y:S01]  /*1ce0*/  SHFL.BFLY PT, R58, R55, 0x2, 0x1f ;  /* 0x0c401f00373a7f89 */ /* 0x002e6200000e0000 */
[----:B------:R-:W-:Y:S01]  /*1cf0*/  FMUL R23, R23, 1.4426950216293334961 ;  /* 0x3fb8aa3b17177820 */ /* 0x000fe20000400000 */
[----:B0-----:R-:W-:-:S04]  /*1d00*/  FMNMX R57, R57, R102, !PT ;  /* 0x0000006639397209 */ /* 0x001fc80007800000 */
[----:B------:R0:W-:Y:S01]  /*1d10*/  MUFU.EX2 R89, R23 ;  /* 0x0000001700597308 */ /* 0x0001e20000000800 */
[----:B------:R-:W2:Y:S01]  /*1d20*/  SHFL.BFLY PT, R20, R57, 0x1, 0x1f ;  /* 0x0c201f0039147f89 */ /* 0x000ea200000e0000 */
[----:B-1----:R-:W-:-:S05]  /*1d30*/  FMNMX R58, R55, R58, !PT ;  /* 0x0000003a373a7209 */ /* 0x002fca0007800000 */
[----:B0-----:R-:W0:Y:S01]  /*1d40*/  SHFL.BFLY PT, R23, R58, 0x1, 0x1f ;  /* 0x0c201f003a177f89 */ /* 0x001e2200000e0000 */
[----:B------:R-:W-:-:S03]  /*1d50*/  FADD R56, R56, -R53 ;  /* 0x8000003538387221 */ /* 0x000fc60000000000 */
[----:B---3--:R-:W-:Y:S04]  /*1d60*/  STS.U16 [R14+0x1000], R91 ;  /* 0x0010005b0e007388 */ /* 0x008fe80000000400 */
[----:B------:R-:W-:Y:S01]  /*1d70*/  STS.U16 [R14+0x1200], R29 ;  /* 0x0012001d0e007388 */ /* 0x000fe20000000400 */
[----:B--2---:R-:W-:-:S03]  /*1d80*/  FMNMX R20, R57, R20, !PT ;  /* 0x0000001439147209 */ /* 0x004fc60007800000 */
[----:B------:R1:W-:Y:S04]  /*1d90*/  STS.U16 [R3+0x1100], R40 ;  /* 0x0011002803007388 */ /* 0x0003e80000000400 */
[----:B----4-:R2:W-:Y:S01]  /*1da0*/  STS.U16 [R3+0x1300], R100 ;  /* 0x0013006403007388 */ /* 0x0105e20000000400 */
[----:B------:R-:W-:Y:S01]  /*1db0*/  FMUL R96, R56, 1.4426950216293334961 ;  /* 0x3fb8aa3b38607820 */ /* 0x000fe20000400000 */
[----:B------:R-:W-:Y:S01]  /*1dc0*/  FMNMX R56, R20, R97, !PT ;  /* 0x0000006114387209 */ /* 0x000fe20007800000 */
[----:B------:R-:W-:Y:S01]  /*1dd0*/  FADD R20, -R53, R86 ;  /* 0x0000005635147221 */ /* 0x000fe20000000100 */
[----:B0-----:R-:W-:-:S03]  /*1de0*/  FMNMX R23, R58, R23, !PT ;  /* 0x000000173a177209 */ /* 0x001fc60007800000 */
[----:B------:R-:W-:Y:S01]  /*1df0*/  FMUL R20, R20, 1.4426950216293334961 ;  /* 0x3fb8aa3b14147820 */ /* 0x000fe20000400000 */
[----:B------:R-:W-:-:S03]  /*1e00*/  FMNMX R55, R23, R84, !PT ;  /* 0x0000005417377209 */ /* 0x000fc60007800000 */
[----:B------:R0:W-:Y:S01]  /*1e10*/  MUFU.EX2 R57, R20 ;  /* 0x0000001400397308 */ /* 0x0001e20000000800 */
[--C-:B------:R-:W-:Y:S02]  /*1e20*/  FADD R31, R31, -R56.reuse ;  /* 0x800000381f1f7221 */ /* 0x100fe40000000000 */
[----:B------:R-:W-:Y:S02]  /*1e30*/  FADD R21, R21, -R56 ;  /* 0x8000003815157221 */ /* 0x000fe40000000000 */
[--C-:B------:R-:W-:Y:S02]  /*1e40*/  FADD R22, R22, -R55.reuse ;  /* 0x8000003716167221 */ /* 0x100fe40000000000 */
[----:B------:R-:W-:Y:S02]  /*1e50*/  FADD R30, R30, -R55 ;  /* 0x800000371e1e7221 */ /* 0x000fe40000000000 */
[----:B0-----:R-:W-:Y:S02]  /*1e60*/  FADD R20, -R56, R97 ;  /* 0x0000006138147221 */ /* 0x001fe40000000100 */
[----:B------:R-:W-:-:S02]  /*1e70*/  FADD R110, R110, -R53 ;  /* 0x800000356e6e7221 */ /* 0x000fc40000000000 */
[----:B------:R-:W-:Y:S02]  /*1e80*/  FMUL R31, R31, 1.4426950216293334961 ;  /* 0x3fb8aa3b1f1f7820 */ /* 0x000fe40000400000 */
[----:B------:R-:W-:Y:S02]  /*1e90*/  FMUL R21, R21, 1.4426950216293334961 ;  /* 0x3fb8aa3b15157820 */ /* 0x000fe40000400000 */
[----:B------:R-:W-:Y:S02]  /*1ea0*/  FMUL R20, R20, 1.4426950216293334961 ;  /* 0x3fb8aa3b14147820 */ /* 0x000fe40000400000 */
[----:B------:R-:W-:Y:S02]  /*1eb0*/  FMUL R22, R22, 1.4426950216293334961 ;  /* 0x3fb8aa3b16167820 */ /* 0x000fe40000400000 */
[----:B------:R-:W-:Y:S02]  /*1ec0*/  FMUL R30, R30, 1.4426950216293334961 ;  /* 0x3fb8aa3b1e1e7820 */ /* 0x000fe40000400000 */
[----:B------:R-:W-:-:S02]  /*1ed0*/  FADD R66, R66, -R55 ;  /* 0x8000003742427221 */ /* 0x000fc40000000000 */
[----:B------:R-:W-:Y:S02]  /*1ee0*/  FADD R28, R28, -R55 ;  /* 0x800000371c1c7221 */ /* 0x000fe40000000000 */
[----:B------:R-:W-:Y:S02]  /*1ef0*/  FADD R111, R111, -R52 ;  /* 0x800000346f6f7221 */ /* 0x000fe40000000000 */
[----:B------:R-:W-:Y:S01]  /*1f00*/  FMUL R90, R110, 1.4426950216293334961 ;  /* 0x3fb8aa3b6e5a7820 */ /* 0x000fe20000400000 */
[----:B------:R-:W-:Y:S01]  /*1f10*/  MUFU.EX2 R102, R31 ;  /* 0x0000001f00667308 */ /* 0x000fe20000000800 */
[----:B------:R-:W-:Y:S02]  /*1f20*/  FMUL R110, R66, 1.4426950216293334961 ;  /* 0x3fb8aa3b426e7820 */ /* 0x000fe40000400000 */
[----:B------:R-:W-:Y:S02]  /*1f30*/  FMUL R66, R28, 1.4426950216293334961 ;  /* 0x3fb8aa3b1c427820 */ /* 0x000fe40000400000 */
[----:B------:R-:W-:-:S02]  /*1f40*/  FMUL R43, R111, 1.4426950216293334961 ;  /* 0x3fb8aa3b6f2b7820 */ /* 0x000fc40000400000 */
[----:B------:R-:W-:Y:S01]  /*1f50*/  FADD R41, R41, -R56 ;  /* 0x8000003829297221 */ /* 0x000fe20000000000 */
[----:B------:R-:W-:Y:S01]  /*1f60*/  MUFU.EX2 R86, R21 ;  /* 0x0000001500567308 */ /* 0x000fe20000000800 */
[----:B------:R-:W-:Y:S02]  /*1f70*/  FADD R113, R113, -R52 ;  /* 0x8000003471717221 */ /* 0x000fe40000000000 */
[----:B------:R-:W-:-:S05]  /*1f80*/  FMUL R41, R41, 1.4426950216293334961 ;  /* 0x3fb8aa3b29297820 */ /* 0x000fca0000400000 */
[----:B------:R-:W-:Y:S01]  /*1f90*/  MUFU.EX2 R58, R20 ;  /* 0x00000014003a7308 */ /* 0x000fe20000000800 */
[----:B------:R-:W-:-:S07]  /*1fa0*/  FADD R44, R44, -R55 ;  /* 0x800000372c2c7221 */ /* 0x000fce0000000000 */
[----:B------:R0:W-:Y:S01]  /*1fb0*/  MUFU.EX2 R104, R22 ;  /* 0x0000001600687308 */ /* 0x0001e20000000800 */
[----:B------:R-:W-:Y:S07]  /*1fc0*/  BAR.SYNC.DEFER_BLOCKING 0x0 ;  /* 0x0000000000007b1d */ /* 0x000fee0000010000 */
[----:B------:R3:W-:Y:S01]  /*1fd0*/  MUFU.EX2 R97, R30 ;  /* 0x0000001e00617308 */ /* 0x0007e20000000800 */
[--C-:B------:R-:W-:Y:S02]  /*1fe0*/  FADD R60, R60, -R56.reuse ;  /* 0x800000383c3c7221 */ /* 0x100fe40000000000 */
[----:B------:R-:W-:-:S02]  /*1ff0*/  FADD R109, R109, -R56 ;  /* 0x800000386d6d7221 */ /* 0x000fc40000000000 */
[----:B------:R-:W-:-:S03]  /*2000*/  FMUL R106, R113, 1.4426950216293334961 ;  /* 0x3fb8aa3b716a7820 */ /* 0x000fc60000400000 */
[----:B------:R-:W-:Y:S01]  /*2010*/  MUFU.EX2 R42, R42 ;  /* 0x0000002a002a7308 */ /* 0x000fe20000000800 */
[----:B------:R-:W-:Y:S01]  /*2020*/  FADD R114, R114, -R53 ;  /* 0x8000003572727221 */ /* 0x000fe20000000000 */
[----:B0-----:R-:W0:Y:S04]  /*2030*/  LDSM.16.M88.4 R20, [R13+0x1000] ;  /* 0x001000000d14783b */ /* 0x001e280000000200 */
[----:B---3--:R-:W3:Y:S02]  /*2040*/  LDSM.16.M88.4 R28, [R13+0x1200] ;  /* 0x001200000d1c783b */ /* 0x008ee40000000200 */
[----:B------:R-:W1:Y:S01]  /*2050*/  MUFU.EX2 R43, R43 ;  /* 0x0000002b002b7308 */ /* 0x000e620000000800 */
[----:B------:R-:W-:Y:S02]  /*2060*/  FADD R105, R105, -R56 ;  /* 0x8000003869697221 */ /* 0x000fe40000000000 */
[----:B------:R-:W-:-:S02]  /*2070*/  FMUL R60, R60, 1.4426950216293334961 ;  /* 0x3fb8aa3b3c3c7820 */ /* 0x000fc40000400000 */
[----:B------:R-:W-:-:S03]  /*2080*/  FMUL R109, R109, 1.4426950216293334961 ;  /* 0x3fb8aa3b6d6d7820 */ /* 0x000fc60000400000 */
[----:B------:R-:W-:Y:S01]  /*2090*/  MUFU.EX2 R47, R67 ;  /* 0x00000043002f7308 */ /* 0x000fe20000000800 */
[----:B------:R-:W-:Y:S02]  /*20a0*/  FMUL R101, R105, 1.4426950216293334961 ;  /* 0x3fb8aa3b69657820 */ /* 0x000fe40000400000 */
[----:B------:R-:W-:-:S05]  /*20b0*/  FMUL R87, R114, 1.4426950216293334961 ;  /* 0x3fb8aa3b72577820 */ /* 0x000fca0000400000 */
[----:B------:R-:W-:Y:S01]  /*20c0*/  MUFU.EX2 R45, R45 ;  /* 0x0000002d002d7308 */ /* 0x000fe20000000800 */
[----:B------:R-:W-:-:S07]  /*20d0*/  FADD R115, R115, -R52 ;  /* 0x8000003473737221 */ /* 0x000fce0000000000 */
[----:B------:R-:W4:Y:S08]  /*20e0*/  MUFU.EX2 R46, R46 ;  /* 0x0000002e002e7308 */ /* 0x000f300000000800 */
[----:B------:R5:W-:Y:S01]  /*20f0*/  MUFU.EX2 R67, R41 ;  /* 0x0000002900437308 */ /* 0x000be20000000800 */
[----:B------:R-:W-:-:S07]  /*2100*/  FADD R116, R116, -R55 ;  /* 0x8000003774747221 */ /* 0x000fce0000000000 */
[----:B------:R-:W0:Y:S01]  /*2110*/  MUFU.EX2 R59, R59 ;  /* 0x0000003b003b7308 */ /* 0x000e220000000800 */
[----:B-----5:R-:W-:Y:S02]  /*2120*/  FMUL R41, R44, 1.4426950216293334961 ;  /* 0x3fb8aa3b2c297820 */ /* 0x020fe40000400000 */
[----:B------:R-:W-:-:S05]  /*2130*/  FMUL R85, R115, 1.4426950216293334961 ;  /* 0x3fb8aa3b73557820 */ /* 0x000fca0000400000 */
[----:B------:R-:W5:Y:S01]  /*2140*/  MUFU.EX2 R106, R106 ;  /* 0x0000006a006a7308 */ /* 0x000f620000000800 */
[----:B------:R-:W-:-:S07]  /*2150*/  FADD R119, R119, -R52 ;  /* 0x8000003477777221 */ /* 0x000fce0000000000 */
[----:B------:R0:W-:Y:S01]  /*2160*/  MUFU.EX2 R103, R60 ;  /* 0x0000003c00677308 */ /* 0x0001e20000000800 */
[----:B------:R-:W-:-:S07]  /*2170*/  FMUL R63, R116, 1.4426950216293334961 ;  /* 0x3fb8aa3b743f7820 */ /* 0x000fce0000400000 */
[----:B------:R-:W0:Y:S01]  /*2180*/  MUFU.EX2 R114, R109 ;  /* 0x0000006d00727308 */ /* 0x000e220000000800 */
[----:B-1----:R-:W-:-:S07]  /*2190*/  FADD R40, R42, R43 ;  /* 0x0000002b2a287221 */ /* 0x002fce0000000000 */
[----:B------:R-:W1:Y:S01]  /*21a0*/  MUFU.EX2 R41, R41 ;  /* 0x0000002900297308 */ /* 0x000e620000000800 */
[----:B------:R-:W-:Y:S01]  /*21b0*/  FMUL R88, R119, 1.4426950216293334961 ;  /* 0x3fb8aa3b77587820 */ /* 0x000fe20000400000 */
[----:B------:R-:W-:Y:S01]  /*21c0*/  F2FP.PACK_AB R44, R43, R42 ;  /* 0x0000002a2b2c723e */ /* 0x000fe200000000ff */
[----:B------:R-:W-:-:S05]  /*21d0*/  FADD R117, R117, -R52 ;  /* 0x8000003475757221 */ /* 0x000fca0000000000 */
[----:B------:R-:W1:Y:S01]  /*21e0*/  MUFU.EX2 R101, R101 ;  /* 0x0000006500657308 */ /* 0x000e620000000800 */
[----:B----4-:R-:W-:Y:S02]  /*21f0*/  FADD R42, R45, R46 ;  /* 0x0000002e2d2a7221 */ /* 0x010fe40000000000 */
[----:B------:R-:W-:Y:S02]  /*2200*/  FADD R107, R107, -R56 ;  /* 0x800000386b6b7221 */ /* 0x000fe40000000000 */
[----:B------:R-:W-:-:S03]  /*2210*/  FADD R62, R62, -R55 ;  /* 0x800000373e3e7221 */ /* 0x000fc60000000000 */
[----:B------:R-:W4:Y:S01]  /*2220*/  MUFU.EX2 R110, R110 ;  /* 0x0000006e006e7308 */ /* 0x000f220000000800 */
[----:B0-----:R-:W-:Y:S02]  /*2230*/  FADD R43, R59, R40 ;  /* 0x000000283b2b7221 */ /* 0x001fe40000000000 */
[----:B------:R-:W-:Y:S01]  /*2240*/  FMUL R64, R117, 1.4426950216293334961 ;  /* 0x3fb8aa3b75407820 */ /* 0x000fe20000400000 */
[----:B------:R-:W-:Y:S01]  /*2250*/  F2FP.PACK_AB R45, R46, R45 ;  /* 0x0000002d2e2d723e */ /* 0x000fe200000000ff */
[----:B------:R-:W-:-:S03]  /*2260*/  FADD R91, R47, R42 ;  /* 0x0000002a2f5b7221 */ /* 0x000fc60000000000 */
[----:B------:R-:W0:Y:S01]  /*2270*/  MUFU.EX2 R85, R85 ;  /* 0x0000005500557308 */ /* 0x000e220000000800 */
[----:B------:R-:W-:Y:S01]  /*2280*/  FMUL R60, R107, 1.4426950216293334961 ;  /* 0x3fb8aa3b6b3c7820 */ /* 0x000fe20000400000 */
[----:B-----5:R-:W-:Y:S01]  /*2290*/  F2FP.PACK_AB R46, R106, R59 ;  /* 0x0000003b6a2e723e */ /* 0x020fe200000000ff */
[----:B------:R-:W-:Y:S02]  /*22a0*/  FADD R61, R61, -R56 ;  /* 0x800000383d3d7221 */ /* 0x000fe40000000000 */
[----:B------:R-:W-:-:S03]  /*22b0*/  FMUL R62, R62, 1.4426950216293334961 ;  /* 0x3fb8aa3b3e3e7820 */ /* 0x000fc60000400000 */
[----:B------:R-:W5:Y:S01]  /*22c0*/  MUFU.EX2 R63, R63 ;  /* 0x0000003f003f7308 */ /* 0x000f620000000800 */
[----:B------:R-:W-:Y:S02]  /*22d0*/  FADD R40, -R55, R84 ;  /* 0x0000005437287221 */ /* 0x000fe40000000100 */
[----:B------:R-:W-:Y:S02]  /*22e0*/  FADD R108, R108, -R55 ;  /* 0x800000376c6c7221 */ /* 0x000fe40000000000 */
[----:B------:R-:W-:Y:S02]  /*22f0*/  FADD R84, R106, R43 ;  /* 0x0000002b6a547221 */ /* 0x000fe40000000000 */
[----:B------:R-:W-:Y:S01]  /*2300*/  FADD R42, R103, R114 ;  /* 0x00000072672a7221 */ /* 0x000fe20000000000 */
[----:B------:R-:W0:Y:S01]  /*2310*/  MUFU.EX2 R88, R88 ;  /* 0x0000005800587308 */ /* 0x000e220000000800 */
[----:B-1----:R-:W-:Y:S01]  /*2320*/  FADD R106, R41, R104 ;  /* 0x00000068296a7221 */ /* 0x002fe20000000000 */
[C---:B------:R-:W-:Y:S01]  /*2330*/  F2FP.PACK_AB R47, R112.reuse, R47 ;  /* 0x0000002f702f723e */ /* 0x040fe200000000ff */
[----:B--2---:R-:W-:-:S02]  /*2340*/  FADD R100, R112, R91 ;  /* 0x0000005b70647221 */ /* 0x004fc40000000000 */
[----:B------:R-:W-:-:S03]  /*2350*/  FMUL R61, R61, 1.4426950216293334961 ;  /* 0x3fb8aa3b3d3d7820 */ /* 0x000fc60000400000 */
[----:B------:R-:W1:Y:S01]  /*2360*/  MUFU.EX2 R96, R96 ;  /* 0x0000006000607308 */ /* 0x000e620000000800 */
[----:B------:R-:W-:Y:S01]  /*2370*/  FMUL R59, R40, 1.4426950216293334961 ;  /* 0x3fb8aa3b283b7820 */ /* 0x000fe20000400000 */
[----:B------:R-:W-:Y:S01]  /*2380*/  F2FP.PACK_AB R40, R114, R103 ;  /* 0x000000677228723e */ /* 0x000fe200000000ff */
[C---:B------:R-:W-:Y:S02]  /*2390*/  FMUL R32, R54.reuse, R32 ;  /* 0x0000002036207220 */ /* 0x040fe40000400000 */
[----:B------:R-:W-:-:S03]  /*23a0*/  FMUL R33, R54, R33 ;  /* 0x0000002136217220 */ /* 0x000fc60000400000 */
[----:B------:R-:W2:Y:S01]  /*23b0*/  MUFU.EX2 R66, R66 ;  /* 0x0000004200427308 */ /* 0x000ea20000000800 */
[C---:B------:R-:W-:Y:S02]  /*23c0*/  FMUL R34, R57.reuse, R34 ;  /* 0x0000002239227220 */ /* 0x040fe40000400000 */
[C---:B------:R-:W-:Y:S02]  /*23d0*/  FMUL R35, R57.reuse, R35 ;  /* 0x0000002339237220 */ /* 0x040fe40000400000 */
[C---:B------:R-:W-:Y:S02]  /*23e0*/  FMUL R48, R54.reuse, R48 ;  /* 0x0000003036307220 */ /* 0x040fe40000400000 */
[----:B------:R-:W-:Y:S01]  /*23f0*/  FMUL R49, R54, R49 ;  /* 0x0000003136317220 */ /* 0x000fe20000400000 */
[----:B------:R-:W0:Y:S01]  /*2400*/  MUFU.EX2 R64, R64 ;  /* 0x0000004000407308 */ /* 0x000e220000000800 */
[C---:B------:R-:W-:Y:S02]  /*2410*/  FMUL R50, R57.reuse, R50 ;  /* 0x0000003239327220 */ /* 0x040fe40000400000 */
[----:B------:R-:W-:-:S02]  /*2420*/  FMUL R51, R57, R51 ;  /* 0x0000003339337220 */ /* 0x000fc40000400000 */
[----:B------:R-:W-:Y:S02]  /*2430*/  FMUL R91, R108, 1.4426950216293334961 ;  /* 0x3fb8aa3b6c5b7820 */ /* 0x000fe40000400000 */
[----:B------:R-:W-:Y:S01]  /*2440*/  FADD R43, R101, R42 ;  /* 0x0000002a652b7221 */ /* 0x000fe20000000000 */
[----:B------:R-:W0:Y:S01]  /*2450*/  MUFU.EX2 R87, R87 ;  /* 0x0000005700577308 */ /* 0x000e220000000800 */
[----:B------:R-:W-:Y:S01]  /*2460*/  FADD R103, R97, R106 ;  /* 0x0000006a61677221 */ /* 0x000fe20000000000 */
[C---:B------:R-:W-:Y:S01]  /*2470*/  F2FP.PACK_AB R42, R102.reuse, R101 ;  /* 0x00000065662a723e */ /* 0x040fe200000000ff */
[----:B------:R-:W-:-:S05]  /*2480*/  FADD R106, R102, R43 ;  /* 0x0000002b666a7221 */ /* 0x000fca0000000000 */
[----:B------:R-:W0:Y:S01]  /*2490*/  MUFU.EX2 R60, R60 ;  /* 0x0000003c003c7308 */ /* 0x000e220000000800 */
[C---:B----4-:R-:W-:Y:S01]  /*24a0*/  FADD R102, R110.reuse, R103 ;  /* 0x000000676e667221 */ /* 0x050fe20000000000 */
[C---:B------:R-:W-:Y:S06]  /*24b0*/  HMMA.16816.F32 R32, R44.reuse, R20, R32 ;  /* 0x000000142c20723c */ /* 0x040fec0000001820 */
[----:B------:R-:W4:Y:S02]  /*24c0*/  MUFU.EX2 R62, R62 ;  /* 0x0000003e003e7308 */ /* 0x000f240000000800 */
[----:B---3--:R-:W-:Y:S01]  /*24d0*/  HMMA.16816.F32 R48, R44, R28, R48 ;  /* 0x0000001c2c30723c */ /* 0x008fe20000001830 */
[----:B------:R-:W-:Y:S01]  /*24e0*/  F2FP.PACK_AB R43, R110, R97 ;  /* 0x000000616e2b723e */ /* 0x000fe200000000ff */
[----:B------:R-:W-:-:S04]  /*24f0*/  FADD R97, R67, R106 ;  /* 0x0000006a43617221 */ /* 0x000fc80000000000 */
[----:B------:R-:W3:Y:S01]  /*2500*/  MUFU.EX2 R90, R90 ;  /* 0x0000005a005a7308 */ /* 0x000ee20000000800 */
[----:B0-----:R-:W-:Y:S02]  /*2510*/  FADD R45, R85, R84 ;  /* 0x00000054552d7221 */ /* 0x001fe40000000000 */
[----:B------:R-:W-:-:S05]  /*2520*/  FADD R47, R89, R100 ;  /* 0x00000064592f7221 */ /* 0x000fca0000000000 */
[----:B------:R-:W0:Y:S01]  /*2530*/  MUFU.EX2 R61, R61 ;  /* 0x0000003d003d7308 */ /* 0x000e220000000800 */
[----:B-----5:R-:W-:-:S07]  /*2540*/  FADD R101, R63, R102 ;  /* 0x000000663f657221 */ /* 0x020fce0000000000 */
[----:B------:R-:W5:Y:S01]  /*2550*/  MUFU.EX2 R91, R91 ;  /* 0x0000005b005b7308 */ /* 0x000f620000000800 */
[----:B------:R-:W-:Y:S02]  /*2560*/  FADD R45, R88, R45 ;  /* 0x0000002d582d7221 */ /* 0x000fe40000000000 */
[----:B-1----:R-:W-:Y:S02]  /*2570*/  FADD R44, R96, R47 ;  /* 0x0000002f602c7221 */ /* 0x002fe40000000000 */
[----:B------:R-:W-:Y:S02]  /*2580*/  FADD R97, R86, R97 ;  /* 0x0000006156617221 */ /* 0x000fe40000000000 */
[----:B--2---:R-:W-:Y:S01]  /*2590*/  FADD R101, R66, R101 ;  /* 0x0000006542657221 */ /* 0x004fe20000000000 */
[----:B------:R-:W1:Y:S01]  /*25a0*/  MUFU.EX2 R59, R59 ;  /* 0x0000003b003b7308 */ /* 0x000e620000000800 */
[----:B------:R-:W-:Y:S02]  /*25b0*/  FADD R46, R64, R45 ;  /* 0x0000002d402e7221 */ /* 0x000fe40000000000 */
[----:B------:R-:W-:-:S02]  /*25c0*/  FADD R45, R87, R44 ;  /* 0x0000002c572d7221 */ /* 0x000fc40000000000 */
[----:B------:R-:W-:Y:S02]  /*25d0*/  FADD R44, R60, R97 ;  /* 0x000000613c2c7221 */ /* 0x000fe40000000000 */
[----:B----4-:R-:W-:Y:S02]  /*25e0*/  FADD R102, R62, R101 ;  /* 0x000000653e667221 */ /* 0x010fe40000000000 */
[----:B------:R-:W-:Y:S02]  /*25f0*/  FADD R84, R65, R46 ;  /* 0x0000002e41547221 */ /* 0x000fe40000000000 */
[----:B---3--:R-:W-:Y:S02]  /*2600*/  FADD R97, R90, R45 ;  /* 0x0000002d5a617221 */ /* 0x008fe40000000000 */
[----:B0-----:R-:W-:Y:S02]  /*2610*/  FADD R100, R61, R44 ;  /* 0x0000002c3d647221 */ /* 0x001fe40000000000 */
[----:B-----5:R-:W-:Y:S01]  /*2620*/  FADD R102, R91, R102 ;  /* 0x000000665b667221 */ /* 0x020fe20000000000 */
[----:B------:R-:W-:Y:S01]  /*2630*/  F2FP.PACK_AB R41, R104, R41 ;  /* 0x000000296829723e */ /* 0x000fe200000000ff */
[----:B------:R-:W0:Y:S04]  /*2640*/  SHFL.BFLY PT, R101, R84, 0x2, 0x1f ;  /* 0x0c401f0054657f89 */ /* 0x000e2800000e0000 */
[----:B------:R-:W2:Y:S04]  /*2650*/  SHFL.BFLY PT, R104, R97, 0x2, 0x1f ;  /* 0x0c401f0061687f89 */ /* 0x000ea800000e0000 */
[----:B------:R-:W3:Y:S04]  /*2660*/  SHFL.BFLY PT, R103, R100, 0x2, 0x1f ;  /* 0x0c401f0064677f89 */ /* 0x000ee800000e0000 */
[----:B------:R-:W4:Y:S01]  /*2670*/  SHFL.BFLY PT, R105, R102, 0x2, 0x1f ;  /* 0x0c401f0066697f89 */ /* 0x000f2200000e0000 */
[----:B------:R-:W-:-:S02]  /*2680*/  FMUL R36, R58, R36 ;  /* 0x000000243a247220 */ /* 0x000fc40000400000 */
[----:B------:R-:W-:Y:S02]  /*2690*/  FMUL R37, R58, R37 ;  /* 0x000000253a257220 */ /* 0x000fe40000400000 */
[C---:B-1----:R-:W-:Y:S02]  /*26a0*/  FMUL R38, R59.reuse, R38 ;  /* 0x000000263b267220 */ /* 0x042fe40000400000 */
[----:B------:R-:W-:-:S07]  /*26b0*/  FMUL R39, R59, R39 ;  /* 0x000000273b277220 */ /* 0x000fce0000400000 */
[----:B------:R-:W-:Y:S01]  /*26c0*/  HMMA.16816.F32 R36, R40, R20, R36 ;  /* 0x000000142824723c */ /* 0x000fe20000001824 */
[----:B------:R-:W-:Y:S01]  /*26d0*/  FMUL R24, R58, R24 ;  /* 0x000000183a187220 */ /* 0x000fe20000400000 */
[----:B------:R-:W-:Y:S01]  /*26e0*/  F2FP.PACK_AB R44, R88, R85 ;  /* 0x00000055582c723e */ /* 0x000fe200000000ff */
[----:B------:R-:W-:Y:S01]  /*26f0*/  FMUL R25, R58, R25 ;  /* 0x000000193a197220 */ /* 0x000fe20000400000 */
[----:B------:R-:W-:Y:S01]  /*2700*/  F2FP.PACK_AB R45, R96, R89 ;  /* 0x00000059602d723e */ /* 0x000fe200000000ff */
[----:B------:R-:W-:Y:S01]  /*2710*/  FMUL R26, R59, R26 ;  /* 0x0000001a3b1a7220 */ /* 0x000fe20000400000 */
[----:B------:R-:W-:Y:S01]  /*2720*/  F2FP.PACK_AB R46, R65, R64 ;  /* 0x00000040412e723e */ /* 0x000fe200000000ff */
[----:B------:R-:W-:Y:S01]  /*2730*/  FMUL R27, R59, R27 ;  /* 0x0000001b3b1b7220 */ /* 0x000fe20000400000 */
[----:B------:R-:W-:Y:S01]  /*2740*/  F2FP.PACK_AB R47, R90, R87 ;  /* 0x000000575a2f723e */ /* 0x000fe200000000ff */
[----:B0-----:R-:W-:Y:S02]  /*2750*/  FADD R101, R84, R101 ;  /* 0x0000006554657221 */ /* 0x001fe40000000000 */
[----:B--2---:R-:W-:-:S02]  /*2760*/  FADD R104, R97, R104 ;  /* 0x0000006861687221 */ /* 0x004fc40000000000 */
[----:B---3--:R-:W-:Y:S02]  /*2770*/  FADD R103, R100, R103 ;  /* 0x0000006764677221 */ /* 0x008fe40000000000 */
[----:B----4-:R-:W-:Y:S01]  /*2780*/  FADD R105, R102, R105 ;  /* 0x0000006966697221 */ /* 0x010fe20000000000 */
[----:B------:R-:W-:Y:S01]  /*2790*/  UIADD3 UR4, UP0, UR4, 0x20, URZ ;  /* 0x0000002004047890 */ /* 0x000fe2000ff1e03f */
[----:B------:R-:W-:Y:S01]  /*27a0*/  HMMA.16816.F32 R24, R40, R28, R24 ;  /* 0x0000001c2818723c */ /* 0x000fe20000001818 */
[----:B------:R-:W0:Y:S02]  /*27b0*/  SHFL.BFLY PT, R20, R101, 0x1, 0x1f ;  /* 0x0c201f0065147f89 */ /* 0x000e2400000e0000 */
[----:B------:R-:W-:Y:S02]  /*27c0*/  UIADD3.X UR5, URZ, UR5, URZ, UP0, !UPT ;  /* 0x000000053f057290 */ /* 0x000fe400087fe43f */
[----:B------:R-:W1:Y:S02]  /*27d0*/  SHFL.BFLY PT, R21, R104, 0x1, 0x1f ;  /* 0x0c201f0068157f89 */ /* 0x000e6400000e0000 */
[----:B------:R-:W-:Y:S01]  /*27e0*/  F2FP.PACK_AB R40, R86, R67 ;  /* 0x000000435628723e */ /* 0x000fe200000000ff */
[----:B------:R-:W-:Y:S01]  /*27f0*/  HMMA.16816.F32 R32, R44, R22, R32 ;  /* 0x000000162c20723c */ /* 0x000fe20000001820 */
[----:B------:R-:W-:Y:S01]  /*2800*/  F2FP.PACK_AB R41, R66, R63 ;  /* 0x0000003f4229723e */ /* 0x000fe200000000ff */
[----:B------:R-:W2:Y:S01]  /*2810*/  SHFL.BFLY PT, R28, R103, 0x1, 0x1f ;  /* 0x0c201f00671c7f89 */ /* 0x000ea200000e0000 */
[----:B------:R-:W-:-:S02]  /*2820*/  F2FP.PACK_AB R42, R61, R60 ;  /* 0x0000003c3d2a723e */ /* 0x000fc400000000ff */
[----:B------:R-:W-:-:S03]  /*2830*/  F2FP.PACK_AB R43, R91, R62 ;  /* 0x0000003e5b2b723e */ /* 0x000fc600000000ff */
[----:B------:R-:W-:Y:S01]  /*2840*/  HMMA.16816.F32 R48, R44, R30, R48 ;  /* 0x0000001e2c30723c */ /* 0x000fe20000001830 */
[----:B------:R-:W3:Y:S01]  /*2850*/  SHFL.BFLY PT, R44, R105, 0x1, 0x1f ;  /* 0x0c201f00692c7f89 */ /* 0x000ee200000e0000 */
[----:B------:R-:W-:-:S06]  /*2860*/  ISETP.LE.U32.AND P0, PT, R4, UR4, PT ;  /* 0x0000000404007c0c */ /* 0x000fcc000bf03070 */
[----:B------:R-:W-:Y:S07]  /*2870*/  HMMA.16816.F32 R36, R40, R22, R36 ;  /* 0x000000162824723c */ /* 0x000fee0000001824 */
[----:B------:R-:W-:-:S05]  /*2880*/  IMAD.U32 R23, RZ, RZ, UR5 ;  /* 0x00000005ff177e24 */ /* 0x000fca000f8e00ff */
[----:B------:R-:W-:Y:S01]  /*2890*/  ISETP.GE.U32.AND.EX P0, PT, R23, RZ, PT, P0 ;  /* 0x000000ff1700720c */ /* 0x000fe20003f06100 */
[----:B0-----:R-:W-:Y:S01]  /*28a0*/  FADD R20, R101, R20 ;  /* 0x0000001465147221 */ /* 0x001fe20000000000 */
[----:B------:R-:W-:Y:S01]  /*28b0*/  MOV R22, 0x20 ;  /* 0x0000002000167802 */ /* 0x000fe20000000f00 */
[----:B-1----:R-:W-:Y:S01]  /*28c0*/  FADD R21, R104, R21 ;  /* 0x0000001568157221 */ /* 0x002fe20000000000 */
[----:B------:R-:W-:Y:S01]  /*28d0*/  HMMA.16816.F32 R24, R40, R30, R24 ;  /* 0x0000001e2818723c */ /* 0x000fe20000001818 */
[----:B--2---:R-:W-:Y:S02]  /*28e0*/  FADD R28, R103, R28 ;  /* 0x0000001c671c7221 */ /* 0x004fe40000000000 */
[----:B---3--:R-:W-:Y:S01]  /*28f0*/  FADD R44, R105, R44 ;  /* 0x0000002c692c7221 */ /* 0x008fe20000000000 */
[----:B------:R-:W-:Y:S01]  /*2900*/  MOV R87, R52 ;  /* 0x0000003400577202 */ /* 0x000fe20000000f00 */
[C---:B------:R-:W-:Y:S01]  /*2910*/  IMAD R11, R22.reuse, c[0x0][0x1b4], R11 ;  /* 0x00006d00160b7a24 */ /* 0x040fe200078e020b */
[----:B------:R-:W-:Y:S01]  /*2920*/  MOV R97, R56 ;  /* 0x0000003800617202 */ /* 0x000fe20000000f00 */
[----:B------:R-:W-:-:S02]  /*2930*/  IMAD R12, R22, c[0x0][0x1a4], R12 ;  /* 0x00006900160c7a24 */ /* 0x000fc400078e020c */
[----:B------:R-:W-:Y:S02]  /*2940*/  FFMA R69, R54, R69, R20 ;  /* 0x0000004536457223 */ /* 0x000fe40000000014 */
[----:B------:R-:W-:Y:S02]  /*2950*/  FFMA R68, R57, R68, R21 ;  /* 0x0000004439447223 */ /* 0x000fe40000000015 */
[----:B------:R-:W-:Y:S02]  /*2960*/  FFMA R19, R58, R19, R28 ;  /* 0x000000133a137223 */ /* 0x000fe4000000001c */
[----:B------:R-:W-:Y:S02]  /*2970*/  FFMA R18, R59, R18, R44 ;  /* 0x000000123b127223 */ /* 0x000fe4000000002c */
[----:B------:R-:W-:Y:S02]  /*2980*/  IMAD.MOV.U32 R86, RZ, RZ, R53 ;  /* 0x000000ffff567224 */ /* 0x000fe400078e0035 */
[----:B------:R-:W-:Y:S01]  /*2990*/  IMAD.MOV.U32 R84, RZ, RZ, R55 ;  /* 0x000000ffff547224 */ /* 0x000fe200078e0037 */
[----:B------:R-:W-:Y:S01]  /*29a0*/  @P0 CALL.REL.NOINC `(.L_x_0) ;  /* 0x0000001000000944 */ /* 0x000fe20003c00000 */
[----:B------:R-:W-:Y:S05]  /*29b0*/  BRA `(.L_x_1) ;  /* 0xffffe47000007947 */ /* 0x000fea000383ffff */
.L_x_0:
[----:B------:R-:W-:Y:S01]  /*29c0*/  LOP3.LUT R3, R0, 0x70, RZ, 0xc0, !PT ;  /* 0x0000007000037812 */ /* 0x000fe200078ec0ff */
[----:B------:R-:W-:Y:S01]  /*29d0*/  FMUL R8, R68, 8388608 ;  /* 0x4b00000044087820 */ /* 0x000fe20000400000 */
[----:B------:R-:W-:Y:S01]  /*29e0*/  LOP3.LUT R6, R6, 0x38, RZ, 0xc0, !PT ;  /* 0x0000003806067812 */ /* 0x000fe200078ec0ff */
[----:B------:R-:W-:Y:S01]  /*29f0*/  IMAD R14, R72, c[0x0][0x1c4], RZ ;  /* 0x00007100480e7a24 */ /* 0x000fe200078e02ff */
[----:B------:R-:W-:Y:S01]  /*2a00*/  LOP3.LUT R4, R0, 0xc, RZ, 0xc0, !PT ;  /* 0x0000000c00047812 */ /* 0x000fe200078ec0ff */
[----:B------:R-:W-:Y:S01]  /*2a10*/  IMAD.MOV.U32 R28, RZ, RZ, R38 ;  /* 0x000000ffff1c7224 */ /* 0x000fe200078e0026 */
[----:B------:R-:W-:Y:S01]  /*2a20*/  FSETP.GEU.AND P3, PT, R69, 1.175494350822287508e-38, PT ;  /* 0x008000004500780b */ /* 0x000fe20003f6e000 */
[----:B------:R-:W-:Y:S01]  /*2a30*/  IMAD R23, R3, 0x4, R6 ;  /* 0x0000000403177824 */ /* 0x000fe200078e0206 */
[C---:B------:R-:W-:Y:S01]  /*2a40*/  LEA R29, R4.reuse, R3, 0x5 ;  /* 0x00000003041d7211 */ /* 0x040fe200078e28ff */
[----:B------:R-:W-:Y:S01]  /*2a50*/  FMUL R3, R69, 8388608 ;  /* 0x4b00000045037820 */ /* 0x000fe20000400000 */
[----:B------:R-:W-:Y:S01]  /*2a60*/  MOV R40, R24 ;  /* 0x0000001800287202 */ /* 0x000fe20000000f00 */
[----:B------:R-:W-:Y:S01]  /*2a70*/  IMAD R22, R4, 0x2, R7 ;  /* 0x0000000204167824 */ /* 0x000fe200078e0207 */
[----:B------:R-:W-:Y:S01]  /*2a80*/  MOV R24, R26 ;  /* 0x0000001a00187202 */ /* 0x000fe20000000f00 */
[----:B------:R-:W-:Y:S01]  /*2a90*/  IMAD R7, R2, c[0x0][0x1c0], RZ ;  /* 0x0000700002077a24 */ /* 0x000fe200078e02ff */
[----:B------:R-:W-:Y:S01]  /*2aa0*/  FSEL R3, R3, R69, !P3 ;  /* 0x0000004503037208 */ /* 0x000fe20005800000 */
[----:B------:R-:W-:Y:S01]  /*2ab0*/  IMAD.MOV.U32 R38, RZ, RZ, R25 ;  /* 0x000000ffff267224 */ /* 0x000fe200078e0019 */
[----:B------:R-:W-:Y:S01]  /*2ac0*/  MOV R26, R19 ;  /* 0x00000013001a7202 */ /* 0x000fe20000000f00 */
[----:B------:R-:W-:Y:S01]  /*2ad0*/  IMAD.SHL.U32 R6, R7, 0x2, RZ ;  /* 0x0000000207067824 */ /* 0x000fe200078e00ff */
[----:B------:R-:W-:Y:S01]  /*2ae0*/  FSETP.GEU.AND P4, PT, R68, 1.175494350822287508e-38, PT ;  /* 0x008000004400780b */ /* 0x000fe20003f8e000 */
[----:B------:R-:W-:Y:S01]  /*2af0*/  IMAD.MOV.U32 R25, RZ, RZ, R18 ;  /* 0x000000ffff197224 */ /* 0x000fe200078e0012 */
[----:B------:R-:W-:Y:S01]  /*2b00*/  IADD3 R4, R3, -0x3f3504f3, RZ ;  /* 0xc0cafb0d03047810 */ /* 0x000fe20007ffe0ff */
[----:B------:R-:W-:Y:S01]  /*2b10*/  FMUL R9, R26, 8388608 ;  /* 0x4b0000001a097820 */ /* 0x000fe20000400000 */
[----:B------:R-:W-:Y:S01]  /*2b20*/  FSEL R8, R8, R68, !P4 ;  /* 0x0000004408087208 */ /* 0x000fe20006000000 */
[----:B------:R-:W-:Y:S01]  /*2b30*/  FMUL R10, R25, 8388608 ;  /* 0x4b000000190a7820 */ /* 0x000fe20000400000 */
[----:B------:R-:W-:Y:S01]  /*2b40*/  FSETP.GEU.AND P0, PT, R26, 1.175494350822287508e-38, PT ;  /* 0x008000001a00780b */ /* 0x000fe20003f0e000 */
[----:B------:R-:W-:Y:S01]  /*2b50*/  IMAD.HI R7, R7, 0x2, RZ ;  /* 0x0000000207077827 */ /* 0x000fe200078e02ff */
[----:B------:R-:W-:Y:S01]  /*2b60*/  LOP3.LUT R16, R4, 0xff800000, RZ, 0xc0, !PT ;  /* 0xff80000004107812 */ /* 0x000fe200078ec0ff */
[----:B------:R-:W-:Y:S01]  /*2b70*/  BAR.SYNC.DEFER_BLOCKING 0x0 ;  /* 0x0000000000007b1d */ /* 0x000fe20000010000 */
[----:B------:R-:W-:Y:S01]  /*2b80*/  IADD3 R4, R8, -0x3f3504f3, RZ ;  /* 0xc0cafb0d08047810 */ /* 0x000fe20007ffe0ff */
[----:B------:R-:W-:Y:S01]  /*2b90*/  IMAD.MOV.U32 R44, RZ, RZ, R32 ;  /* 0x000000ffff2c7224 */ /* 0x000fe200078e0020 */
[----:B------:R-:W-:Y:S01]  /*2ba0*/  FSEL R9, R9, R26, !P0 ;  /* 0x0000001a09097208 */ /* 0x000fe20004000000 */
[----:B------:R-:W-:Y:S01]  /*2bb0*/  IMAD R2, R2, c[0x0][0x1cc], RZ ;  /* 0x0000730002027a24 */ /* 0x000fe200078e02ff */
[----:B------:R-:W-:Y:S01]  /*2bc0*/  SHF.L.U32 R11, R14, 0x1, RZ ;  /* 0x000000010e0b7819 */ /* 0x000fe200000006ff */
[----:B------:R0:W1:Y:S01]  /*2bd0*/  I2F R12, R16 ;  /* 0x00000010000c7306 */ /* 0x0000620000201400 */
[----:B------:R-:W-:Y:S01]  /*2be0*/  LOP3.LUT R17, R4, 0xff800000, RZ, 0xc0, !PT ;  /* 0xff80000004117812 */ /* 0x000fe200078ec0ff */
[----:B------:R-:W-:Y:S01]  /*2bf0*/  IMAD.HI R14, R14, 0x2, RZ ;  /* 0x000000020e0e7827 */ /* 0x000fe200078e02ff */
[----:B------:R-:W-:-:S02]  /*2c00*/  IADD3 R4, R9, -0x3f3504f3, RZ ;  /* 0xc0cafb0d09047810 */ /* 0x000fc40007ffe0ff */
[----:B------:R-:W-:Y:S02]  /*2c10*/  IADD3 R6, P5, P6, R11, c[0x0][0x178], R6 ;  /* 0x00005e000b067a10 */ /* 0x000fe40007ebe006 */
[----:B------:R-:W-:Y:S01]  /*2c20*/  FSEL R11, RZ, -23, P3 ;  /* 0xc1b80000ff0b7808 */ /* 0x000fe20001800000 */
[----:B------:R2:W3:Y:S01]  /*2c30*/  I2F R13, R17 ;  /* 0x00000011000d7306 */ /* 0x0004e20000201400 */
[----:B------:R-:W-:Y:S01]  /*2c40*/  LOP3.LUT R18, R4, 0xff800000, RZ, 0xc0, !PT ;  /* 0xff80000004127812 */ /* 0x000fe200078ec0ff */
[----:B0-----:R-:W-:Y:S01]  /*2c50*/  IMAD.IADD R16, R3, 0x1, -R16 ;  /* 0x0000000103107824 */ /* 0x001fe200078e0a10 */
[C---:B------:R-:W-:Y:S02]  /*2c60*/  FSETP.GT.AND P3, PT, |R25|.reuse, 8.50705917302346158658e+37, PT ;  /* 0x7e8000001900780b */ /* 0x040fe40003f64200 */
[----:B------:R-:W-:Y:S01]  /*2c70*/  LEA R70, R70, R73, 0x1 ;  /* 0x0000004946467211 */ /* 0x000fe200078e08ff */
[----:B------:R-:W-:Y:S01]  /*2c80*/  FADD R16, R16, -1 ;  /* 0xbf80000010107421 */ /* 0x000fe20000000000 */
[----:B------:R-:W-:Y:S01]  /*2c90*/  SHF.R.S32.HI R21, RZ, 0x4, R0 ;  /* 0x00000004ff157819 */ /* 0x000fe20000011400 */
[----:B------:R-:W0:Y:S01]  /*2ca0*/  I2F R15, R18 ;  /* 0x00000012000f7306 */ /* 0x000e220000201400 */
[C---:B------:R-:W-:Y:S01]  /*2cb0*/  FSETP.GEU.AND P1, PT, R25.reuse, 1.175494350822287508e-38, PT ;  /* 0x008000001900780b */ /* 0x040fe20003f2e000 */
[----:B-1----:R-:W-:Y:S01]  /*2cc0*/  FFMA.FTZ R11, R12, 1.1920928955078125e-07, R11 ;  /* 0x340000000c0b7823 */ /* 0x002fe2000001000b */
[----:B------:R-:W-:Y:S01]  /*2cd0*/  FSETP.GEU.AND P2, PT, |R25|, 1.175494350822287508e-38, PT ;  /* 0x008000001900780b */ /* 0x000fe20003f4e200 */
[----:B--2---:R-:W-:Y:S01]  /*2ce0*/  IMAD.IADD R17, R8, 0x1, -R17 ;  /* 0x0000000108117824 */ /* 0x004fe200078e0a11 */
[----:B------:R-:W-:-:S02]  /*2cf0*/  SHF.L.U32 R19, R70, 0x2, RZ ;  /* 0x0000000246137819 */ /* 0x000fc400000006ff */
[----:B------:R-:W-:Y:S01]  /*2d00*/  SGXT R4, R21, 0x1 ;  /* 0x000000011504781a */ /* 0x000fe20000000200 */
[----:B------:R-:W-:Y:S01]  /*2d10*/  @P3 FMUL R27, R27, 0.25 ;  /* 0x3e8000001b1b3820 */ /* 0x000fe20000400000 */
[----:B------:R-:W-:Y:S01]  /*2d20*/  FSEL R10, R10, R25, !P1 ;  /* 0x000000190a0a7208 */ /* 0x000fe20004800000 */
[----:B------:R-:W-:Y:S01]  /*2d30*/  @P3 FMUL R25, R25, 0.25 ;  /* 0x3e80000019193820 */ /* 0x000fe20000400000 */
[----:B------:R-:W-:Y:S01]  /*2d40*/  IADD3.X R7, R14, c[0x0][0x17c], R7, P5, P6 ;  /* 0x00005f000e077a10 */ /* 0x000fe20002fec407 */
[----:B------:R-:W-:Y:S01]  /*2d50*/  @P3 FMUL R24, R24, 0.25 ;  /* 0x3e80000018183820 */ /* 0x000fe20000400000 */
[----:B------:R-:W-:Y:S01]  /*2d60*/  FSEL R12, RZ, -23, P4 ;  /* 0xc1b80000ff0c7808 */ /* 0x000fe20002000000 */
[----:B------:R-:W-:Y:S01]  /*2d70*/  @P3 FMUL R39, R39, 0.25 ;  /* 0x3e80000027273820 */ /* 0x000fe20000400000 */
[----:B------:R-:W-:Y:S01]  /*2d80*/  FSETP.GT.AND P5, PT, |R69|, 8.50705917302346158658e+37, PT ;  /* 0x7e8000004500780b */ /* 0x000fe20003fa4200 */
[----:B------:R-:W-:Y:S01]  /*2d90*/  @!P2 FMUL R25, R25, 16777216 ;  /* 0x4b8000001919a820 */ /* 0x000fe20000400000 */
[----:B------:R-:W-:Y:S01]  /*2da0*/  MOV R42, R36 ;  /* 0x00000024002a7202 */ /* 0x000fe20000000f00 */
[----:B------:R-:W-:Y:S01]  /*2db0*/  @P3 FMUL R28, R28, 0.25 ;  /* 0x3e8000001c1c3820 */ /* 0x000fe20000400000 */
[----:B------:R-:W-:Y:S01]  /*2dc0*/  FSETP.GT.AND P4, PT, |R68|, 8.50705917302346158658e+37, PT ;  /* 0x7e8000004400780b */ /* 0x000fe20003f84200 */
[----:B---3--:R-:W-:Y:S01]  /*2dd0*/  FFMA.FTZ R12, R13, 1.1920928955078125e-07, R12 ;  /* 0x340000000d0c7823 */ /* 0x008fe2000001000c */
[----:B------:R-:W-:Y:S01]  /*2de0*/  SHF.R.U32.HI R20, RZ, 0x1, R0 ;  /* 0x00000001ff147819 */ /* 0x000fe20000011600 */
[----:B------:R-:W-:Y:S01]  /*2df0*/  @!P2 FMUL R27, R27, 16777216 ;  /* 0x4b8000001b1ba820 */ /* 0x000fe20000400000 */
[----:B------:R-:W-:Y:S01]  /*2e00*/  LOP3.LUT R36, R19, 0x408, R4, 0x78, !PT ;  /* 0x0000040813247812 */ /* 0x000fe200078e7804 */
[----:B------:R-:W-:Y:S01]  /*2e10*/  @!P2 FMUL R24, R24, 16777216 ;  /* 0x4b8000001818a820 */ /* 0x000fe20000400000 */
[----:B------:R-:W-:Y:S01]  /*2e20*/  IADD3 R0, R10, -0x3f3504f3, RZ ;  /* 0xc0cafb0d0a007810 */ /* 0x000fe20007ffe0ff */
[----:B------:R-:W-:Y:S01]  /*2e30*/  @!P2 FMUL R39, R39, 16777216 ;  /* 0x4b8000002727a820 */ /* 0x000fe20000400000 */
[----:B------:R-:W-:Y:S01]  /*2e40*/  FSEL R19, RZ, -23, P1 ;  /* 0xc1b80000ff137808 */ /* 0x000fe20000800000 */
[----:B------:R-:W-:Y:S01]  /*2e50*/  @!P2 FMUL R28, R28, 16777216 ;  /* 0x4b8000001c1ca820 */ /* 0x000fe20000400000 */
[C---:B------:R-:W-:Y:S01]  /*2e60*/  FSETP.GEU.AND P1, PT, |R69|.reuse, 1.175494350822287508e-38, PT ;  /* 0x008000004500780b */ /* 0x040fe20003f2e200 */
[----:B------:R-:W-:Y:S01]  /*2e70*/  @P5 FMUL R69, R69, 0.25 ;  /* 0x3e80000045455820 */ /* 0x000fe20000400000 */
[C---:B------:R-:W-:Y:S01]  /*2e80*/  FSETP.GEU.AND P6, PT, |R68|.reuse, 1.175494350822287508e-38, PT ;  /* 0x008000004400780b */ /* 0x040fe20003fce200 */
[----:B------:R-:W-:Y:S01]  /*2e90*/  @P4 FMUL R68, R68, 0.25 ;  /* 0x3e80000044444820 */ /* 0x000fe20000400000 */
[----:B------:R-:W-:Y:S01]  /*2ea0*/  FSEL R14, RZ, -23, P0 ;  /* 0xc1b80000ff0e7808 */ /* 0x000fe20000000000 */
[----:B------:R-:W-:Y:S01]  /*2eb0*/  IMAD.U32 R4, R29, 0x8, R22 ;  /* 0x000000081d047824 */ /* 0x000fe200078e0016 */
[----:B------:R-:W-:Y:S01]  /*2ec0*/  LOP3.LUT R21, R0, 0xff800000, RZ, 0xc0, !PT ;  /* 0xff80000000157812 */ /* 0x000fe200078ec0ff */
[----:B------:R-:W-:Y:S01]  /*2ed0*/  @P5 FMUL R49, R49, 0.25 ;  /* 0x3e80000031315820 */ /* 0x000fe20000400000 */
[----:B------:R-:W-:Y:S01]  /*2ee0*/  FSETP.GT.AND P0, PT, |R26|, 8.50705917302346158658e+37, PT ;  /* 0x7e8000001a00780b */ /* 0x000fe20003f04200 */
[----:B0-----:R-:W-:Y:S01]  /*2ef0*/  FFMA.FTZ R13, R15, 1.1920928955078125e-07, R14 ;  /* 0x340000000f0d7823 */ /* 0x001fe2000001000e */
[----:B------:R-:W-:Y:S01]  /*2f00*/  LOP3.LUT R0, R20, 0x4, RZ, 0xc0, !PT ;  /* 0x0000000414007812 */ /* 0x000fe200078ec0ff */
[----:B------:R-:W0:Y:S01]  /*2f10*/  MUFU.RCP R15, R25 ;  /* 0x00000019000f7308 */ /* 0x000e220000001000 */
[----:B------:R-:W-:Y:S01]  /*2f20*/  FSETP.GEU.AND P2, PT, |R26|, 1.175494350822287508e-38, PT ;  /* 0x008000001a00780b */ /* 0x000fe20003f4e200 */
[----:B------:R-:W-:Y:S01]  /*2f30*/  @!P1 FMUL R69, R69, 16777216 ;  /* 0x4b80000045459820 */ /* 0x000fe20000400000 */
[----:B------:R-:W-:Y:S01]  /*2f40*/  IADD3 R0, R0, R23, RZ ;  /* 0x0000001700007210 */ /* 0x000fe20007ffe0ff */
[----:B------:R-:W-:Y:S01]  /*2f50*/  @!P6 FMUL R68, R68, 16777216 ;  /* 0x4b8000004444e820 */ /* 0x000fe20000400000 */
[----:B------:R-:W-:Y:S01]  /*2f60*/  IADD3 R18, R9, -R18, RZ ;  /* 0x8000001209127210 */ /* 0x000fe20007ffe0ff */
[----:B------:R-:W-:Y:S01]  /*2f70*/  @P5 FMUL R48, R48, 0.25 ;  /* 0x3e80000030305820 */ /* 0x000fe20000400000 */
[----:B------:R-:W-:Y:S01]  /*2f80*/  FSETP.NEU.AND P3, PT, R3, RZ, PT ;  /* 0x000000ff0300720b */ /* 0x000fe20003f6d000 */
[----:B------:R-:W1:Y:S01]  /*2f90*/  I2F R20, R21 ;  /* 0x0000001500147306 */ /* 0x000e620000201400 */
[----:B------:R-:W-:-:S02]  /*2fa0*/  @P4 FMUL R34, R34, 0.25 ;  /* 0x3e80000022224820 */ /* 0x000fc40000400000 */
[----:B------:R-:W-:Y:S02]  /*2fb0*/  @P0 FMUL R26, R26, 0.25 ;  /* 0x3e8000001a1a0820 */ /* 0x000fe40000400000 */
[----:B------:R-:W-:Y:S02]  /*2fc0*/  @P5 FMUL R33, R33, 0.25 ;  /* 0x3e80000021215820 */ /* 0x000fe40000400000 */
[----:B------:R-:W-:Y:S01]  /*2fd0*/  @!P2 FMUL R26, R26, 16777216 ;  /* 0x4b8000001a1aa820 */ /* 0x000fe20000400000 */
[----:B------:R-:W2:Y:S01]  /*2fe0*/  MUFU.RCP R23, R69 ;  /* 0x0000004500177308 */ /* 0x000ea20000001000 */
[----:B0-----:R-:W-:Y:S02]  /*2ff0*/  FMUL R25, R15, R28 ;  /* 0x0000001c0f197220 */ /* 0x001fe40000400000 */
[----:B------:R-:W-:Y:S01]  /*3000*/  @P5 FMUL R44, R44, 0.25 ;  /* 0x3e8000002c2c5820 */ /* 0x000fe20000400000 */
[----:B------:R-:W-:Y:S01]  /*3010*/  ISETP.GE.U32.AND P5, PT, R9, 0x7f800000, PT ;  /* 0x7f8000000900780c */ /* 0x000fe20003fa6070 */
[----:B------:R-:W-:-:S02]  /*3020*/  @P4 FMUL R51, R51, 0.25 ;  /* 0x3e80000033334820 */ /* 0x000fc40000400000 */
[----:B------:R-:W-:Y:S01]  /*3030*/  @P4 FMUL R50, R50, 0.25 ;  /* 0x3e80000032324820 */ /* 0x000fe20000400000 */
[----:B------:R-:W0:Y:S01]  /*3040*/  MUFU.RCP R22, R68 ;  /* 0x0000004400167308 */ /* 0x000e220000001000 */
[----:B-1----:R-:W-:Y:S02]  /*3050*/  FFMA.FTZ R14, R20, 1.1920928955078125e-07, R19 ;  /* 0x34000000140e7823 */ /* 0x002fe40000010013 */
[C---:B------:R-:W-:Y:S02]  /*3060*/  FMUL R20, R15.reuse, R24 ;  /* 0x000000180f147220 */ /* 0x040fe40000400000 */
[C---:B------:R-:W-:Y:S02]  /*3070*/  FMUL R19, R15.reuse, R27 ;  /* 0x0000001b0f137220 */ /* 0x040fe40000400000 */
[----:B------:R-:W-:Y:S02]  /*3080*/  FMUL R24, R15, R39 ;  /* 0x000000270f187220 */ /* 0x000fe40000400000 */
[----:B------:R-:W1:Y:S01]  /*3090*/  MUFU.RCP R15, R26 ;  /* 0x0000001a000f7308 */ /* 0x000e620000001000 */
[----:B------:R-:W-:Y:S01]  /*30a0*/  @P4 FMUL R35, R35, 0.25 ;  /* 0x3e80000023234820 */ /* 0x000fe20000400000 */
[----:B------:R-:W-:Y:S01]  /*30b0*/  ISETP.GE.U32.AND P4, PT, R10, 0x7f800000, PT ;  /* 0x7f8000000a00780c */ /* 0x000fe20003f86070 */
[----:B------:R-:W-:-:S02]  /*30c0*/  @!P1 FMUL R49, R49, 16777216 ;  /* 0x4b80000031319820 */ /* 0x000fc40000400000 */
[----:B------:R-:W-:Y:S02]  /*30d0*/  @!P1 FMUL R48, R48, 16777216 ;  /* 0x4b80000030309820 */ /* 0x000fe40000400000 */
[----:B------:R-:W-:Y:S02]  /*30e0*/  @!P6 FMUL R34, R34, 16777216 ;  /* 0x4b8000002222e820 */ /* 0x000fe40000400000 */
[----:B------:R-:W-:Y:S02]  /*30f0*/  @!P1 FMUL R33, R33, 16777216 ;  /* 0x4b80000021219820 */ /* 0x000fe40000400000 */
[----:B------:R-:W-:Y:S01]  /*3100*/  @!P1 FMUL R44, R44, 16777216 ;  /* 0x4b8000002c2c9820 */ /* 0x000fe20000400000 */
[----:B------:R-:W-:Y:S01]  /*3110*/  ISETP.GE.U32.AND P1, PT, R8, 0x7f800000, PT ;  /* 0x7f8000000800780c */ /* 0x000fe20003f26070 */
[----:B------:R-:W-:Y:S02]  /*3120*/  @!P6 FMUL R51, R51, 16777216 ;  /* 0x4b8000003333e820 */ /* 0x000fe40000400000 */
[----:B------:R-:W-:-:S02]  /*3130*/  @!P6 FMUL R50, R50, 16777216 ;  /* 0x4b8000003232e820 */ /* 0x000fc40000400000 */
[----:B------:R-:W-:Y:S02]  /*3140*/  @!P6 FMUL R35, R35, 16777216 ;  /* 0x4b8000002323e820 */ /* 0x000fe40000400000 */
[C---:B--2---:R-:W-:Y:S02]  /*3150*/  FMUL R29, R23.reuse, R49 ;  /* 0x00000031171d7220 */ /* 0x044fe40000400000 */
[----:B------:R-:W-:Y:S02]  /*3160*/  FMUL R30, R23, R48 ;  /* 0x00000030171e7220 */ /* 0x000fe40000400000 */
[----:B0-----:R-:W-:Y:S02]  /*3170*/  FMUL R32, R22, R34 ;  /* 0x0000002216207220 */ /* 0x001fe40000400000 */
[----:B------:R-:W-:Y:S02]  /*3180*/  @P0 FMUL R38, R38, 0.25 ;  /* 0x3e80000026260820 */ /* 0x000fe40000400000 */
[----:B------:R-:W-:-:S02]  /*3190*/  @P0 FMUL R40, R40, 0.25 ;  /* 0x3e80000028280820 */ /* 0x000fc40000400000 */
[----:B------:R-:W-:Y:S02]  /*31a0*/  @P0 FMUL R37, R37, 0.25 ;  /* 0x3e80000025250820 */ /* 0x000fe40000400000 */
[C---:B------:R-:W-:Y:S02]  /*31b0*/  FMUL R33, R23.reuse, R33 ;  /* 0x0000002117217220 */ /* 0x040fe40000400000 */
[----:B------:R-:W-:Y:S02]  /*31c0*/  FMUL R34, R23, R44 ;  /* 0x0000002c17227220 */ /* 0x000fe40000400000 */
[----:B------:R-:W-:Y:S01]  /*31d0*/  @P0 FMUL R42, R42, 0.25 ;  /* 0x3e8000002a2a0820 */ /* 0x000fe20000400000 */
[----:B------:R-:W-:Y:S01]  /*31e0*/  ISETP.GE.U32.AND P0, PT, R3, 0x7f800000, PT ;  /* 0x7f8000000300780c */ /* 0x000fe20003f06070 */
[C---:B------:R-:W-:Y:S01]  /*31f0*/  FMUL R27, R22.reuse, R51 ;  /* 0x00000033161b7220 */ /* 0x040fe20000400000 */
[----:B------:R-:W-:Y:S01]  /*3200*/  F2FP.PACK_AB R34, R33, R34 ;  /* 0x000000222122723e */ /* 0x000fe200000000ff */
[C---:B------:R-:W-:Y:S01]  /*3210*/  FMUL R28, R22.reuse, R50 ;  /* 0x00000032161c7220 */ /* 0x040fe20000400000 */
[----:B------:R-:W-:Y:S01]  /*3220*/  MOV R51, c[0x0][0x1c8] ;  /* 0x0000720000337a02 */ /* 0x000fe20000000f00 */
[----:B------:R-:W-:Y:S01]  /*3230*/  FMUL R31, R22, R35 ;  /* 0x00000023161f7220 */ /* 0x000fe20000400000 */
[----:B------:R-:W-:Y:S01]  /*3240*/  F2FP.PACK_AB R35, R29, R30 ;  /* 0x0000001e1d23723e */ /* 0x000fe200000000ff */
[----:B------:R-:W-:Y:S01]  /*3250*/  @!P2 FMUL R38, R38, 16777216 ;  /* 0x4b8000002626a820 */ /* 0x000fe20000400000 */
[----:B------:R-:W-:Y:S01]  /*3260*/  MOV R30, 0x3dc6b27f ;  /* 0x3dc6b27f001e7802 */ /* 0x000fe20000000f00 */
[----:B------:R-:W-:Y:S01]  /*3270*/  @!P2 FMUL R40, R40, 16777216 ;  /* 0x4b8000002828a820 */ /* 0x000fe20000400000 */
[----:B------:R-:W-:Y:S01]  /*3280*/  F2FP.PACK_AB R33, R27, R28 ;  /* 0x0000001c1b21723e */ /* 0x000fe200000000ff */
[----:B------:R-:W-:Y:S01]  /*3290*/  @!P2 FMUL R37, R37, 16777216 ;  /* 0x4b8000002525a820 */ /* 0x000fe20000400000 */
[----:B------:R-:W-:Y:S01]  /*32a0*/  F2FP.PACK_AB R27, R19, R20 ;  /* 0x00000014131b723e */ /* 0x000fe200000000ff */
[----:B------:R-:W-:Y:S01]  /*32b0*/  @!P2 FMUL R42, R42, 16777216 ;  /* 0x4b8000002a2aa820 */ /* 0x000fe20000400000 */
[----:B------:R-:W-:Y:S01]  /*32c0*/  F2FP.PACK_AB R32, R31, R32 ;  /* 0x000000201f20723e */ /* 0x000fe200000000ff */
[----:B------:R-:W-:Y:S01]  /*32d0*/  FADD R17, R17, -1 ;  /* 0xbf80000011117421 */ /* 0x000fe20000000000 */
[----:B------:R-:W-:Y:S01]  /*32e0*/  LOP3.LUT R28, R36, 0x10, RZ, 0x3c, !PT ;  /* 0x00000010241c7812 */ /* 0x000fe200078e3cff */
[C---:B-1----:R-:W-:Y:S01]  /*32f0*/  FMUL R22, R15.reuse, R38 ;  /* 0x000000260f167220 */ /* 0x042fe20000400000 */
[----:B------:R-:W-:Y:S01]  /*3300*/  STS.64 [R36], R34 ;  /* 0x0000002224007388 */ /* 0x000fe20000000a00 */
[C---:B------:R-:W-:Y:S01]  /*3310*/  FMUL R23, R15.reuse, R40 ;  /* 0x000000280f177220 */ /* 0x040fe20000400000 */
[----:B------:R-:W-:Y:S01]  /*3320*/  FSETP.NEU.AND P2, PT, R8, RZ, PT ;  /* 0x000000ff0800720b */ /* 0x000fe20003f4d000 */
[----:B------:R-:W-:-:S02]  /*3330*/  FMUL R26, R15, R37 ;  /* 0x000000250f1a7220 */ /* 0x000fc40000400000 */
[----:B------:R-:W-:Y:S01]  /*3340*/  FMUL R15, R15, R42 ;  /* 0x0000002a0f0f7220 */ /* 0x000fe20000400000 */
[----:B------:R-:W-:Y:S01]  /*3350*/  F2FP.PACK_AB R23, R22, R23 ;  /* 0x000000171617723e */ /* 0x000fe200000000ff */
[----:B------:R-:W-:Y:S02]  /*3360*/  FADD R19, R18, -1 ;  /* 0xbf80000012137421 */ /* 0x000fe40000000000 */
[C---:B------:R-:W-:Y:S01]  /*3370*/  FFMA.FTZ R18, R17.reuse, R30, -0.16845393180847167969 ;  /* 0xbe2c7f3011127423 */ /* 0x040fe2000001001e */
[----:B------:R-:W-:Y:S01]  /*3380*/  F2FP.PACK_AB R22, R26, R15 ;  /* 0x0000000f1a16723e */ /* 0x000fe200000000ff */
[----:B------:R-:W-:Y:S01]  /*3390*/  IMAD.IADD R21, R10, 0x1, -R21 ;  /* 0x000000010a157824 */ /* 0x000fe200078e0a15 */
[----:B------:R-:W-:Y:S01]  /*33a0*/  F2FP.PACK_AB R26, R24, R25 ;  /* 0x00000019181a723e */ /* 0x000fe200000000ff */
[----:B------:R-:W-:Y:S02]  /*33b0*/  FFMA.FTZ R18, R17, R18, 0.1716887056827545166 ;  /* 0x3e2fcf2a11127423 */ /* 0x000fe40000010012 */
[----:B------:R-:W-:Y:S01]  /*33c0*/  FFMA.FTZ R15, R16, R30, -0.16845393180847167969 ;  /* 0xbe2c7f30100f7423 */ /* 0x000fe2000001001e */
[----:B------:R0:W-:Y:S01]  /*33d0*/  STS.64 [R36+0x200], R22 ;  /* 0x0002001624007388 */ /* 0x0001e20000000a00 */
[----:B------:R-:W-:-:S02]  /*33e0*/  FADD R21, R21, -1 ;  /* 0xbf80000015157421 */ /* 0x000fc40000000000 */
[C---:B------:R-:W-:Y:S01]  /*33f0*/  FFMA.FTZ R18, R17.reuse, R18, -0.17900948226451873779 ;  /* 0xbe374e4311127423 */ /* 0x040fe20000010012 */
[----:B------:R-:W-:Y:S01]  /*3400*/  STS.64 [R28+0x800], R32 ;  /* 0x000800201c007388 */ /* 0x000fe20000000a00 */
[C---:B------:R-:W-:Y:S02]  /*3410*/  FFMA.FTZ R15, R16.reuse, R15, 0.1716887056827545166 ;  /* 0x3e2fcf2a100f7423 */ /* 0x040fe4000001000f */
[----:B------:R-:W-:Y:S01]  /*3420*/  FFMA.FTZ R18, R17, R18, 0.20512372255325317383 ;  /* 0x3e520bf411127423 */ /* 0x000fe20000010012 */
[----:B------:R1:W-:Y:S01]  /*3430*/  STS.64 [R28+0xa00], R26 ;  /* 0x000a001a1c007388 */ /* 0x0003e20000000a00 */
[----:B------:R-:W-:Y:S02]  /*3440*/  FFMA.FTZ R15, R16, R15, -0.17900948226451873779 ;  /* 0xbe374e43100f7423 */ /* 0x000fe4000001000f */
[-C--:B------:R-:W-:Y:S02]  /*3450*/  FFMA.FTZ R20, R19, R30.reuse, -0.16845393180847167969 ;  /* 0xbe2c7f3013147423 */ /* 0x080fe4000001001e */
[----:B0-----:R-:W-:-:S02]  /*3460*/  FFMA.FTZ R22, R21, R30, -0.16845393180847167969 ;  /* 0xbe2c7f3015167423 */ /* 0x001fc4000001001e */
[----:B------:R-:W-:Y:S02]  /*3470*/  FFMA.FTZ R18, R17, R18, -0.24046532809734344482 ;  /* 0xbe763c8b11127423 */ /* 0x000fe40000010012 */
[----:B------:R-:W-:Y:S02]  /*3480*/  FFMA.FTZ R22, R21, R22, 0.1716887056827545166 ;  /* 0x3e2fcf2a15167423 */ /* 0x000fe40000010016 */
[----:B------:R-:W-:Y:S01]  /*3490*/  FFMA.FTZ R15, R16, R15, 0.20512372255325317383 ;  /* 0x3e520bf4100f7423 */ /* 0x000fe2000001000f */
[----:B-1----:R-:W-:Y:S01]  /*34a0*/  LOP3.LUT R26, R4, 0x10, RZ, 0x3c, !PT ;  /* 0x00000010041a7812 */ /* 0x002fe200078e3cff */
[----:B------:R-:W-:Y:S01]  /*34b0*/  FFMA.FTZ R20, R19, R20, 0.1716887056827545166 ;  /* 0x3e2fcf2a13147423 */ /* 0x000fe20000010014 */
[----:B------:R-:W-:Y:S01]  /*34c0*/  BAR.SYNC.DEFER_BLOCKING 0x0 ;  /* 0x0000000000007b1d */ /* 0x000fe20000010000 */
[----:B------:R-:W-:Y:S02]  /*34d0*/  FFMA.FTZ R22, R21, R22, -0.17900948226451873779 ;  /* 0xbe374e4315167423 */ /* 0x000fe40000010016 */
[----:B------:R-:W-:-:S02]  /*34e0*/  FFMA.FTZ R18, R17, R18, 0.28857114911079406738 ;  /* 0x3e93bf9911127423 */ /* 0x000fc40000010012 */
[C---:B------:R-:W-:Y:S02]  /*34f0*/  FFMA.FTZ R15, R16.reuse, R15, -0.24046532809734344482 ;  /* 0xbe763c8b100f7423 */ /* 0x040fe4000001000f */
[----:B------:R-:W-:Y:S02]  /*3500*/  FFMA.FTZ R20, R19, R20, -0.17900948226451873779 ;  /* 0xbe374e4313147423 */ /* 0x000fe40000010014 */
[----:B------:R-:W-:Y:S02]  /*3510*/  FFMA.FTZ R22, R21, R22, 0.20512372255325317383 ;  /* 0x3e520bf415167423 */ /* 0x000fe40000010016 */
[----:B------:R-:W-:Y:S02]  /*3520*/  FFMA.FTZ R18, R17, R18, -0.36067417263984680176 ;  /* 0xbeb8aa4911127423 */ /* 0x000fe40000010012 */
[----:B------:R-:W-:Y:S02]  /*3530*/  FFMA.FTZ R15, R16, R15, 0.28857114911079406738 ;  /* 0x3e93bf99100f7423 */ /* 0x000fe4000001000f */
[----:B------:R-:W-:-:S02]  /*3540*/  FFMA.FTZ R20, R19, R20, 0.20512372255325317383 ;  /* 0x3e520bf413147423 */ /* 0x000fc40000010014 */
[----:B------:R-:W-:Y:S02]  /*3550*/  FFMA.FTZ R22, R21, R22, -0.24046532809734344482 ;  /* 0xbe763c8b15167423 */ /* 0x000fe40000010016 */
[----:B------:R-:W-:Y:S02]  /*3560*/  FFMA.FTZ R18, R17, R18, 0.48089820146560668945 ;  /* 0x3ef6384a11127423 */ /* 0x000fe40000010012 */
[----:B------:R-:W-:Y:S02]  /*3570*/  FFMA.FTZ R15, R16, R15, -0.36067417263984680176 ;  /* 0xbeb8aa49100f7423 */ /* 0x000fe4000001000f */
[----:B------:R-:W-:Y:S01]  /*3580*/  FFMA.FTZ R20, R19, R20, -0.24046532809734344482 ;  /* 0xbe763c8b13147423 */ /* 0x000fe20000010014 */
[----:B------:R0:W-:Y:S01]  /*3590*/  LDS.64 R48, [R26] ;  /* 0x000000001a307984 */ /* 0x0001e20000000a00 */
[----:B------:R-:W-:Y:S02]  /*35a0*/  FFMA.FTZ R22, R21, R22, 0.28857114911079406738 ;  /* 0x3e93bf9915167423 */ /* 0x000fe40000010016 */
[----:B------:R-:W-:-:S02]  /*35b0*/  FFMA.FTZ R18, R17, R18, -0.72134751081466674805 ;  /* 0xbf38aa3b11127423 */ /* 0x000fc40000010012 */
[C---:B------:R-:W-:Y:S02]  /*35c0*/  FFMA.FTZ R15, R16.reuse, R15, 0.48089820146560668945 ;  /* 0x3ef6384a100f7423 */ /* 0x040fe4000001000f */
[----:B------:R-:W-:Y:S02]  /*35d0*/  FFMA.FTZ R20, R19, R20, 0.28857114911079406738 ;  /* 0x3e93bf9913147423 */ /* 0x000fe40000010014 */
[----:B------:R-:W-:Y:S02]  /*35e0*/  FFMA.FTZ R22, R21, R22, -0.36067417263984680176 ;  /* 0xbeb8aa4915167423 */ /* 0x000fe40000010016 */
[----:B------:R-:W-:Y:S02]  /*35f0*/  FMUL R18, R17, R18 ;  /* 0x0000001211127220 */ /* 0x000fe40000400000 */
[----:B------:R-:W-:Y:S02]  /*3600*/  FFMA.FTZ R15, R16, R15, -0.72134751081466674805 ;  /* 0xbf38aa3b100f7423 */ /* 0x000fe4000001000f */
[----:B------:R-:W-:-:S02]  /*3610*/  FFMA.FTZ R20, R19, R20, -0.36067417263984680176 ;  /* 0xbeb8aa4913147423 */ /* 0x000fc40000010014 */
[----:B------:R-:W-:Y:S02]  /*3620*/  FFMA.FTZ R22, R21, R22, 0.48089820146560668945 ;  /* 0x3ef6384a15167423 */ /* 0x000fe40000010016 */
[----:B------:R-:W-:Y:S02]  /*3630*/  FMUL R18, R17, R18 ;  /* 0x0000001211127220 */ /* 0x000fe40000400000 */
[----:B------:R-:W-:Y:S02]  /*3640*/  FMUL R15, R16, R15 ;  /* 0x0000000f100f7220 */ /* 0x000fe40000400000 */
[----:B------:R-:W-:Y:S02]  /*3650*/  FFMA.FTZ R20, R19, R20, 0.48089820146560668945 ;  /* 0x3ef6384a13147423 */ /* 0x000fe40000010014 */
[----:B------:R-:W-:Y:S02]  /*3660*/  FFMA.FTZ R22, R21, R22, -0.72134751081466674805 ;  /* 0xbf38aa3b15167423 */ /* 0x000fe40000010016 */
[----:B------:R-:W-:-:S02]  /*3670*/  FFMA.FTZ R17, R17, 1.4426950216293334961, R18 ;  /* 0x3fb8aa3b11117823 */ /* 0x000fc40000010012 */
[----:B------:R-:W-:Y:S02]  /*3680*/  FMUL R15, R16, R15 ;  /* 0x0000000f100f7220 */ /* 0x000fe40000400000 */
[----:B------:R-:W-:Y:S02]  /*3690*/  FFMA.FTZ R20, R19, R20, -0.72134751081466674805 ;  /* 0xbf38aa3b13147423 */ /* 0x000fe40000010014 */
[----:B------:R-:W-:Y:S02]  /*36a0*/  FMUL R22, R21, R22 ;  /* 0x0000001615167220 */ /* 0x000fe40000400000 */
[----:B------:R-:W-:Y:S01]  /*36b0*/  FADD R45, R12, R17 ;  /* 0x000000110c2d7221 */ /* 0x000fe20000000000 */
[----:B------:R-:W-:Y:S01]  /*36c0*/  @P0 MOV R12, 0x7f800000 ;  /* 0x7f800000000c0802 */ /* 0x000fe20000000f00 */
[----:B------:R-:W-:Y:S02]  /*36d0*/  FFMA.FTZ R16, R16, 1.4426950216293334961, R15 ;  /* 0x3fb8aa3b10107823 */ /* 0x000fe4000001000f */
[----:B------:R-:W-:-:S02]  /*36e0*/  FMUL R20, R19, R20 ;  /* 0x0000001413147220 */ /* 0x000fc40000400000 */
[----:B------:R-:W-:Y:S02]  /*36f0*/  FMUL R22, R21, R22 ;  /* 0x0000001615167220 */ /* 0x000fe40000400000 */
[----:B------:R-:W-:Y:S02]  /*3700*/  FADD R44, R11, R16 ;  /* 0x000000100b2c7221 */ /* 0x000fe40000000000 */
[----:B------:R-:W-:Y:S02]  /*3710*/  FMUL R20, R19, R20 ;  /* 0x0000001413147220 */ /* 0x000fe40000400000 */
[----:B------:R-:W-:Y:S02]  /*3720*/  FFMA.FTZ R21, R21, 1.4426950216293334961, R22 ;  /* 0x3fb8aa3b15157823 */ /* 0x000fe40000010016 */
[----:B------:R-:W-:Y:S01]  /*3730*/  @P0 FFMA.FTZ R44, R3, R12, +INF ;  /* 0x7f800000032c0423 */ /* 0x000fe2000001000c */
[----:B------:R-:W-:Y:S01]  /*3740*/  @P5 MOV R12, 0x7f800000 ;  /* 0x7f800000000c5802 */ /* 0x000fe20000000f00 */
[----:B------:R-:W-:Y:S01]  /*3750*/  @P4 IMAD.MOV.U32 R3, RZ, RZ, 0x7f800000 ;  /* 0x7f800000ff034424 */ /* 0x000fe200078e00ff */
[----:B------:R-:W-:Y:S01]  /*3760*/  FSETP.NEU.AND P0, PT, R10, RZ, PT ;  /* 0x000000ff0a00720b */ /* 0x000fe20003f0d000 */
[----:B------:R-:W-:-:S02]  /*3770*/  FFMA.FTZ R20, R19, 1.4426950216293334961, R20 ;  /* 0x3fb8aa3b13147823 */ /* 0x000fc40000010014 */
[----:B------:R-:W-:Y:S01]  /*3780*/  FADD R47, R14, R21 ;  /* 0x000000150e2f7221 */ /* 0x000fe20000000000 */
[----:B------:R-:W-:Y:S01]  /*3790*/  SHF.L.U32 R21, R51, 0x2, RZ ;  /* 0x0000000233157819 */ /* 0x000fe200000006ff */
[----:B------:R-:W-:Y:S02]  /*37a0*/  @P1 IMAD.MOV.U32 R11, RZ, RZ, 0x7f800000 ;  /* 0x7f800000ff0b1424 */ /* 0x000fe400078e00ff */
[----:B------:R-:W-:Y:S01]  /*37b0*/  @P4 FFMA.FTZ R47, R10, R3, +INF ;  /* 0x7f8000000a2f4423 */ /* 0x000fe20000010003 */
[----:B------:R-:W-:Y:S01]  /*37c0*/  LOP3.LUT R10, R4, 0x8, RZ, 0x3c, !PT ;  /* 0x00000008040a7812 */ /* 0x000fe200078e3cff */
[----:B------:R-:W-:Y:S02]  /*37d0*/  FADD R46, R13, R20 ;  /* 0x000000140d2e7221 */ /* 0x000fe40000000000 */
[----:B------:R-:W-:Y:S01]  /*37e0*/  @P1 FFMA.FTZ R45, R8, R11, +INF ;  /* 0x7f800000082d1423 */ /* 0x000fe2000001000b */
[C---:B------:R-:W-:Y:S01]  /*37f0*/  FSETP.NEU.AND P1, PT, R9.reuse, RZ, PT ;  /* 0x000000ff0900720b */ /* 0x040fe20003f2d000 */
[----:B------:R-:W-:Y:S01]  /*3800*/  @P5 FFMA.FTZ R46, R9, R12, +INF ;  /* 0x7f800000092e5423 */ /* 0x000fe2000001000c */
[----:B------:R-:W-:Y:S01]  /*3810*/  LOP3.LUT R12, R4, 0x18, RZ, 0x3c, !PT ;  /* 0x00000018040c7812 */ /* 0x000fe200078e3cff */
[----:B------:R-:W1:Y:S01]  /*3820*/  LDS.64 R8, [R4] ;  /* 0x0000000004087984 */ /* 0x000e620000000a00 */
[C---:B------:R-:W-:Y:S01]  /*3830*/  IMAD.SHL.U32 R3, R51.reuse, 0x2, RZ ;  /* 0x0000000233037824 */ /* 0x040fe200078e00ff */
[CC--:B------:R-:W-:Y:S01]  /*3840*/  LEA R16, P5, R51.reuse, R6.reuse, 0x2 ;  /* 0x0000000633107211 */ /* 0x0c0fe200078a10ff */
[C---:B------:R-:W-:Y:S01]  /*3850*/  IMAD R25, R51.reuse, 0x6, RZ ;  /* 0x0000000633197824 */ /* 0x040fe200078e02ff */
[----:B------:R-:W2:Y:S01]  /*3860*/  LDS.64 R10, [R10] ;  /* 0x000000000a0a7984 */ /* 0x000ea20000000a00 */
[----:B------:R-:W-:Y:S01]  /*3870*/  IMAD R19, R51, 0x3, RZ ;  /* 0x0000000333137824 */ /* 0x000fe200078e02ff */
[-C--:B------:R-:W-:Y:S01]  /*3880*/  IADD3 R14, P4, R3, R6.reuse, RZ ;  /* 0x00000006030e7210 */ /* 0x080fe20007f9e0ff */
[C---:B------:R-:W-:Y:S01]  /*3890*/  IMAD R33, R51.reuse, 0xa, RZ ;  /* 0x0000000a33217824 */ /* 0x040fe200078e02ff */
[----:B------:R-:W3:Y:S01]  /*38a0*/  LDS.64 R12, [R12] ;  /* 0x000000000c0c7984 */ /* 0x000ee20000000a00 */
[----:B------:R-:W-:Y:S01]  /*38b0*/  IMAD R37, R51, 0xc, RZ ;  /* 0x0000000c33257824 */ /* 0x000fe200078e02ff */
[-C--:B------:R-:W-:Y:S01]  /*38c0*/  IADD3 R18, P6, R25, R6.reuse, RZ ;  /* 0x0000000619127210 */ /* 0x080fe20007fde0ff */
[C---:B------:R-:W-:Y:S01]  /*38d0*/  IMAD R23, R51.reuse, 0x5, RZ ;  /* 0x0000000533177824 */ /* 0x040fe200078e02ff */
[CC--:B------:R-:W-:Y:S01]  /*38e0*/  LEA.HI.X.SX32 R15, R51.reuse, R7.reuse, 0x1, P4 ;  /* 0x00000007330f7211 */ /* 0x0c0fe200020f0eff */
[----:B------:R-:W-:Y:S01]  /*38f0*/  IMAD R41, R51, 0xe, RZ ;  /* 0x0000000e33297824 */ /* 0x000fe200078e02ff */
[-C--:B------:R-:W-:Y:S01]  /*3900*/  LEA.HI.X.SX32 R17, R3, R7.reuse, 0x1, P5 ;  /* 0x0000000703117211 */ /* 0x080fe200028f0eff */
[----:B------:R-:W-:Y:S01]  /*3910*/  IMAD R57, R51, 0x12, RZ ;  /* 0x0000001233397824 */ /* 0x000fe200078e02ff */
[-C--:B------:R-:W-:Y:S01]  /*3920*/  LEA.HI.X.SX32 R19, R19, R7.reuse, 0x1, P6 ;  /* 0x0000000713137211 */ /* 0x080fe200030f0eff */
[C---:B------:R-:W-:Y:S01]  /*3930*/  IMAD R27, R51.reuse, 0x7, RZ ;  /* 0x00000007331b7824 */ /* 0x040fe200078e02ff */
[CC--:B------:R-:W-:Y:S01]  /*3940*/  LEA R20, P4, R51.reuse, R6.reuse, 0x3 ;  /* 0x0000000633147211 */ /* 0x0c0fe200078818ff */
[----:B------:R-:W-:Y:S01]  /*3950*/  IMAD.SHL.U32 R29, R51, 0x8, RZ ;  /* 0x00000008331d7824 */ /* 0x000fe200078e00ff */
[-C--:B------:R-:W-:Y:S01]  /*3960*/  IADD3 R22, P5, R33, R6.reuse, RZ ;  /* 0x0000000621167210 */ /* 0x080fe20007fbe0ff */
[----:B------:R-:W-:Y:S01]  /*3970*/  IMAD R31, R51, 0x9, RZ ;  /* 0x00000009331f7824 */ /* 0x000fe200078e02ff */
[-C--:B------:R-:W-:Y:S01]  /*3980*/  IADD3 R24, P6, R37, R6.reuse, RZ ;  /* 0x0000000625187210 */ /* 0x080fe20007fde0ff */
[----:B------:R-:W-:Y:S01]  /*3990*/  IMAD R59, R51, 0x14, RZ ;  /* 0x00000014333b7824 */ /* 0x000fe200078e02ff */
[-C--:B------:R-:W-:Y:S01]  /*39a0*/  LEA.HI.X.SX32 R21, R21, R7.reuse, 0x1, P4 ;  /* 0x0000000715157211 */ /* 0x080fe200020f0eff */
[----:B------:R-:W-:Y:S01]  /*39b0*/  IMAD R61, R51, 0x16, RZ ;  /* 0x00000016333d7824 */ /* 0x000fe200078e02ff */
[-C--:B------:R-:W-:Y:S01]  /*39c0*/  LEA.HI.X.SX32 R23, R23, R7.reuse, 0x1, P5 ;  /* 0x0000000717177211 */ /* 0x080fe200028f0eff */
[----:B------:R-:W-:Y:S01]  /*39d0*/  IMAD R63, R51, 0x18, RZ ;  /* 0x00000018333f7824 */ /* 0x000fe200078e02ff */
[-C--:B------:R-:W-:Y:S01]  /*39e0*/  LEA.HI.X.SX32 R25, R25, R7.reuse, 0x1, P6 ;  /* 0x0000000719197211 */ /* 0x080fe200030f0eff */
[----:B------:R-:W-:Y:S01]  /*39f0*/  IMAD R35, R51, 0xb, RZ ;  /* 0x0000000b33237824 */ /* 0x000fe200078e02ff */
[-C--:B0-----:R-:W-:Y:S01]  /*3a00*/  IADD3 R26, P4, R41, R6.reuse, RZ ;  /* 0x00000006291a7210 */ /* 0x081fe20007f9e0ff */
[C---:B------:R-:W-:Y:S01]  /*3a10*/  IMAD R65, R51.reuse, 0x1a, RZ ;  /* 0x0000001a33417824 */ /* 0x040fe200078e02ff */
[CC--:B------:R-:W-:Y:S01]  /*3a20*/  LEA R28, P5, R51.reuse, R6.reuse, 0x4 ;  /* 0x00000006331c7211 */ /* 0x0c0fe200078a20ff */
[----:B------:R-:W-:Y:S01]  /*3a30*/  IMAD R67, R51, 0x1c, RZ ;  /* 0x0000001c33437824 */ /* 0x000fe200078e02ff */
[-C--:B------:R-:W-:Y:S01]  /*3a40*/  IADD3 R30, P6, R57, R6.reuse, RZ ;  /* 0x00000006391e7210 */ /* 0x080fe20007fde0ff */
[----:B------:R-:W-:Y:S01]  /*3a50*/  IMAD R69, R51, 0x1e, RZ ;  /* 0x0000001e33457824 */ /* 0x000fe200078e02ff */
[-C--:B------:R-:W-:Y:S01]  /*3a60*/  LEA.HI.X.SX32 R27, R27, R7.reuse, 0x1, P4 ;  /* 0x000000071b1b7211 */ /* 0x080fe200020f0eff */
[----:B------:R-:W-:Y:S01]  /*3a70*/  IMAD R39, R51, 0xd, RZ ;  /* 0x0000000d33277824 */ /* 0x000fe200078e02ff */
[-C--:B------:R-:W-:Y:S01]  /*3a80*/  LEA.HI.X.SX32 R29, R29, R7.reuse, 0x1, P5 ;  /* 0x000000071d1d7211 */ /* 0x080fe200028f0eff */
[----:B------:R-:W-:Y:S01]  /*3a90*/  IMAD R43, R51, 0xf, RZ ;  /* 0x0000000f332b7824 */ /* 0x000fe200078e02ff */
[----:B------:R-:W-:Y:S01]  /*3aa0*/  LEA.HI.X.SX32 R31, R31, R7, 0x1, P6 ;  /* 0x000000071f1f7211 */ /* 0x000fe200030f0eff */
[----:B-1----:R0:W-:Y:S01]  /*3ab0*/  STG.E.U16 [R6.64], R8 ;  /* 0x0000000806007986 */ /* 0x0021e2000c101506 */
[----:B------:R-:W-:-:S02]  /*3ac0*/  IADD3 R32, P4, R59, R6, RZ ;  /* 0x000000063b207210 */ /* 0x000fc40007f9e0ff */
[-C--:B------:R-:W-:Y:S02]  /*3ad0*/  IADD3 R34, P5, R61, R6.reuse, RZ ;  /* 0x000000063d227210 */ /* 0x080fe40007fbe0ff */
[-C--:B------:R-:W-:Y:S02]  /*3ae0*/  IADD3 R36, P6, R63, R6.reuse, RZ ;  /* 0x000000063f247210 */ /* 0x080fe40007fde0ff */
[-C--:B------:R-:W-:Y:S02]  /*3af0*/  LEA.HI.X.SX32 R33, R33, R7.reuse, 0x1, P4 ;  /* 0x0000000721217211 */ /* 0x080fe400020f0eff */
[-C--:B------:R-:W-:Y:S02]  /*3b00*/  LEA.HI.X.SX32 R35, R35, R7.reuse, 0x1, P5 ;  /* 0x0000000723237211 */ /* 0x080fe400028f0eff */
[----:B------:R-:W-:Y:S02]  /*3b10*/  LEA.HI.X.SX32 R37, R37, R7, 0x1, P6 ;  /* 0x0000000725257211 */ /* 0x000fe400030f0eff */
[----:B------:R-:W-:-:S02]  /*3b20*/  IADD3 R38, P4, R65, R6, RZ ;  /* 0x0000000641267210 */ /* 0x000fc40007f9e0ff */
[-C--:B------:R-:W-:Y:S02]  /*3b30*/  IADD3 R40, P5, R67, R6.reuse, RZ ;  /* 0x0000000643287210 */ /* 0x080fe40007fbe0ff */
[----:B------:R-:W-:Y:S02]  /*3b40*/  IADD3 R42, P6, R69, R6, RZ ;  /* 0x00000006452a7210 */ /* 0x000fe40007fde0ff */
[----:B------:R-:W-:Y:S02]  /*3b50*/  PRMT R3, R8, 0x7632, R3 ;  /* 0x0000763208037816 */ /* 0x000fe40000000003 */
[----:B--2---:R-:W-:Y:S02]  /*3b60*/  PRMT R4, R10, 0x7632, R4 ;  /* 0x000076320a047816 */ /* 0x004fe40000000004 */
[-C--:B------:R-:W-:Y:S01]  /*3b70*/  LEA.HI.X.SX32 R39, R39, R7.reuse, 0x1, P4 ;  /* 0x0000000727277211 */ /* 0x080fe200020f0eff */
[----:B------:R3:W-:Y:S01]  /*3b80*/  STG.E.U16 [R14.64], R3 ;  /* 0x000000030e007986 */ /* 0x0007e2000c101506 */
[----:B------:R-:W-:-:S02]  /*3b90*/  LEA.HI.X.SX32 R41, R41, R7, 0x1, P5 ;  /* 0x0000000729297211 */ /* 0x000fc400028f0eff */
[----:B------:R-:W-:Y:S01]  /*3ba0*/  LEA.HI.X.SX32 R43, R43, R7, 0x1, P6 ;  /* 0x000000072b2b7211 */ /* 0x000fe200030f0eff */
[----:B------:R1:W-:Y:S01]  /*3bb0*/  STG.E.U16 [R16.64], R10 ;  /* 0x0000000a10007986 */ /* 0x0003e2000c101506 */
[----:B0-----:R-:W-:Y:S02]  /*3bc0*/  PRMT R7, R48, 0x7632, R7 ;  /* 0x0000763230077816 */ /* 0x001fe40000000007 */
[----:B------:R-:W-:Y:S01]  /*3bd0*/  PRMT R8, R11, 0x7632, R8 ;  /* 0x000076320b087816 */ /* 0x000fe20000000008 */
[----:B------:R0:W-:Y:S01]  /*3be0*/  STG.E.U16 [R18.64], R4 ;  /* 0x0000000412007986 */ /* 0x0001e2000c101506 */
[----:B------:R-:W-:Y:S02]  /*3bf0*/  FSEL R6, R47, -INF , P0 ;  /* 0xff8000002f067808 */ /* 0x000fe40000000000 */
[----:B---3--:R-:W-:Y:S01]  /*3c00*/  PRMT R15, R12, 0x7632, R15 ;  /* 0x000076320c0f7816 */ /* 0x008fe2000000000f */
[----:B------:R2:W-:Y:S01]  /*3c10*/  STG.E.U16 [R20.64], R48 ;  /* 0x0000003014007986 */ /* 0x0005e2000c101506 */
[----:B------:R-:W-:Y:S01]  /*3c20*/  FSEL R3, R46, -INF , P1 ;  /* 0xff8000002e037808 */ /* 0x000fe20000800000 */
[----:B------:R-:W-:Y:S01]  /*3c30*/  FFMA R55, R6, 0.69314718246459960938, R55 ;  /* 0x3f31721806377823 */ /* 0x000fe20000000037 */
[----:B-1----:R-:W-:Y:S01]  /*3c40*/  PRMT R17, R9, 0x7632, R17 ;  /* 0x0000763209117816 */ /* 0x002fe20000000011 */
[----:B------:R1:W-:Y:S01]  /*3c50*/  STG.E.U16 [R22.64], R7 ;  /* 0x0000000716007986 */ /* 0x0003e2000c101506 */
[----:B------:R-:W-:Y:S01]  /*3c60*/  SHF.L.U32 R6, R72, 0x2, RZ ;  /* 0x0000000248067819 */ /* 0x000fe200000006ff */
[----:B------:R-:W-:Y:S01]  /*3c70*/  FFMA R54, R3, 0.69314718246459960938, R56 ;  /* 0x3f31721803367823 */ /* 0x000fe20000000038 */
[----:B0-----:R-:W-:Y:S01]  /*3c80*/  PRMT R19, R49, 0x7632, R19 ;  /* 0x0000763231137816 */ /* 0x001fe20000000013 */
[----:B------:R-:W-:Y:S01]  /*3c90*/  STG.E.U16 [R24.64], R12 ;  /* 0x0000000c18007986 */ /* 0x000fe2000c101506 */
[----:B------:R-:W-:-:S02]  /*3ca0*/  FSEL R4, R45, -INF , P2 ;  /* 0xff8000002d047808 */ /* 0x000fc40001000000 */
[----:B------:R-:W-:Y:S01]  /*3cb0*/  SHF.L.U32 R3, R2, 0x2, RZ ;  /* 0x0000000202037819 */ /* 0x000fe200000006ff */
[----:B------:R-:W-:Y:S01]  /*3cc0*/  STG.E.U16 [R26.64], R15 ;  /* 0x0000000f1a007986 */ /* 0x000fe2000c101506 */
[----:B--2---:R-:W-:Y:S01]  /*3cd0*/  PRMT R21, R13, 0x7632, R21 ;  /* 0x000076320d157816 */ /* 0x004fe20000000015 */
[----:B------:R-:W-:Y:S02]  /*3ce0*/  FFMA R53, R4, 0.69314718246459960938, R53 ;  /* 0x3f31721804357823 */ /* 0x000fe40000000035 */
[----:B------:R-:W-:Y:S01]  /*3cf0*/  STG.E.U16 [R28.64], R9 ;  /* 0x000000091c007986 */ /* 0x000fe2000c101506 */
[----:B-1----:R-:W-:Y:S01]  /*3d00*/  FSEL R7, R44, -INF , P3 ;  /* 0xff8000002c077808 */ /* 0x002fe20001800000 */
[----:B------:R-:W-:Y:S01]  /*3d10*/  IMAD.HI R4, R2, 0x4, RZ ;  /* 0x0000000402047827 */ /* 0x000fe200078e02ff */
[----:B------:R-:W-:Y:S01]  /*3d20*/  IADD3 R2, P0, P1, R6, c[0x0][0x180], R3 ;  /* 0x0000600006027a10 */ /* 0x000fe2000791e003 */
[----:B------:R-:W-:Y:S02]  /*3d30*/  STG.E.U16 [R30.64], R17 ;  /* 0x000000111e007986 */ /* 0x000fe4000c101506 */
[----:B------:R-:W-:Y:S01]  /*3d40*/  FFMA R52, R7, 0.69314718246459960938, R52 ;  /* 0x3f31721807347823 */ /* 0x000fe20000000034 */
[----:B------:R-:W-:Y:S01]  /*3d50*/  LOP3.LUT R7, R5, 0xf8, RZ, 0xc0, !PT ;  /* 0x000000f805077812 */ /* 0x000fe200078ec0ff */
[----:B------:R-:W-:Y:S01]  /*3d60*/  STG.E.U16 [R32.64], R11 ;  /* 0x0000000b20007986 */ /* 0x000fe2000c101506 */
[----:B------:R-:W-:-:S03]  /*3d70*/  IMAD.HI R5, R72, 0x4, RZ ;  /* 0x0000000448057827 */ /* 0x000fc600078e02ff */
[----:B------:R-:W-:Y:S02]  /*3d80*/  STG.E.U16 [R34.64], R8 ;  /* 0x0000000822007986 */ /* 0x000fe4000c101506 */
[----:B------:R-:W-:Y:S02]  /*3d90*/  IADD3.X R3, R5, c[0x0][0x184], R4, P0, P1 ;  /* 0x0000610005037a10 */ /* 0x000fe400007e2404 */
[----:B------:R-:W-:Y:S04]  /*3da0*/  STG.E.U16 [R36.64], R49 ;  /* 0x0000003124007986 */ /* 0x000fe8000c101506 */
[----:B------:R-:W-:Y:S04]  /*3db0*/  STG.E.U16 [R38.64], R19 ;  /* 0x0000001326007986 */ /* 0x000fe8000c101506 */
[----:B------:R-:W-:Y:S04]  /*3dc0*/  STG.E.U16 [R40.64], R13 ;  /* 0x0000000d28007986 */ /* 0x000fe8000c101506 */
[----:B------:R-:W-:Y:S04]  /*3dd0*/  STG.E.U16 [R42.64], R21 ;  /* 0x000000152a007986 */ /* 0x000fe8000c101506 */
[----:B------:R-:W-:Y:S06]  /*3de0*/  BAR.SYNC.DEFER_BLOCKING 0x0 ;  /* 0x0000000000007b1d */ /* 0x000fec0000010000 */
[----:B------:R-:W-:Y:S04]  /*3df0*/  STS.64 [R7], R52 ;  /* 0x0000003407007388 */ /* 0x000fe80000000a00 */
[----:B------:R-:W-:Y:S04]  /*3e00*/  STS.64 [R7+0x100], R54 ;  /* 0x0001003607007388 */ /* 0x000fe80000000a00 */
[----:B------:R-:W-:Y:S06]  /*3e10*/  BAR.SYNC.DEFER_BLOCKING 0x0 ;  /* 0x0000000000007b1d */ /* 0x000fec0000010000 */
[----:B------:R-:W0:Y:S04]  /*3e20*/  LDS R9, [R0] ;  /* 0x0000000000097984 */ /* 0x000e280000000800 */
[----:B0-----:R-:W-:Y:S01]  /*3e30*/  STG.E [R2.64], R9 ;  /* 0x0000000902007986 */ /* 0x001fe2000c101906 */
[----:B------:R-:W-:Y:S05]  /*3e40*/  EXIT ;  /* 0x000000000000794d */ /* 0x000fea0003800000 */
.L_x_2:
[----:B------:R-:W-:-:S00]  /*3e50*/  BRA `(.L_x_2) ;  /* 0xfffffff000007947 */ /* 0x000fc0000383ffff */
[----:B------:R-:W-:-:S00]  /*3e60*/  NOP ;  /* 0x0000000000007918 */ /* 0x000fc00000000000 */
        /* <DEDUP_REMOVED lines=9> */
.L_x_3:


//--------------------- .nv.global.init           --------------------------
	.section	.nv.global.init,"aw",@progbits
.nv.global.init:
	.type		_$_str,@object
	.size		_$_str,(.L_0 - _$_str)
_$_str:
        /*0000*/ 	.byte	0x5f, 0x5f, 0x43, 0x55, 0x44, 0x41, 0x5f, 0x46, 0x54, 0x5a, 0x00
.L_0:


//--------------------- .nv.shared.attn_fwd       --------------------------
	.section	.nv.shared.attn_fwd,"aw",@nobits
	.sectionflags	@""
	.align	16
